	.target	sm_80

	.elftype	@"ET_EXEC"


//--------------------- .note.nv.tkinfo           --------------------------
	.section	.note.nv.tkinfo,"",@"SHT_NOTE"
	.sectionflags	@"SHF_NOTE_NV_TKINFO"
	.tkinfo
        /*0018*/ 	.word	0x00000002
        /*0030*/ 	.string	""
        /*0030*/ 	.string	"ptxas"
        /*0030*/ 	.string	"Cuda compilation tools, release 13.0, V13.0.88"
        /*0030*/ 	.string	"Build cuda_13.0.r13.0/compiler.36424714_0"
        /*0030*/ 	.string	"-v  -suppress-debug-info  -lineinfo  -arch sm_80 "



//--------------------- .note.nv.cuinfo           --------------------------
	.section	.note.nv.cuinfo,"",@"SHT_NOTE"
	.sectionflags	@"SHF_NOTE_NV_CUINFO"
        /*0018*/ 	.short	0x0002
        /*001a*/ 	.short	0x0050
        /*001c*/ 	.short	0x0082
	.zero		2


//--------------------- .nv.info                  --------------------------
	.section	.nv.info,"",@"SHT_CUDA_INFO"
	.align	4


	//----- nvinfo : EIATTR_REGCOUNT
	.align		4
        /*0000*/ 	.byte	0x04, 0x2f
        /*0002*/ 	.short	(.L_1 - .L_0)
	.align		4
.L_0:
        /*0004*/ 	.word	index@(matmul_kernel)
        /*0008*/ 	.word	0x000000ff


	//----- nvinfo : EIATTR_FRAME_SIZE
	.align		4
.L_1:
        /*000c*/ 	.byte	0x04, 0x11
        /*000e*/ 	.short	(.L_3 - .L_2)
	.align		4
.L_2:
        /*0010*/ 	.word	index@(matmul_kernel)
        /*0014*/ 	.word	0x00000108


	//----- nvinfo : EIATTR_MIN_STACK_SIZE
	.align		4
.L_3:
        /*0018*/ 	.byte	0x04, 0x12
        /*001a*/ 	.short	(.L_5 - .L_4)
	.align		4
.L_4:
        /*001c*/ 	.word	index@(matmul_kernel)
        /*0020*/ 	.word	0x00000108
.L_5:


//--------------------- .nv.info.matmul_kernel    --------------------------
	.section	.nv.info.matmul_kernel,"",@"SHT_CUDA_INFO"
	.sectionflags	@""
	.align	4


	//----- nvinfo : EIATTR_CUDA_API_VERSION
	.align		4
        /*0000*/ 	.byte	0x04, 0x37
        /*0002*/ 	.short	(.L_7 - .L_6)
.L_6:
        /*0004*/ 	.word	0x00000082


	//----- nvinfo : EIATTR_SW2861232_WAR
	.align		4
.L_7:
        /*0008*/ 	.byte	0x01, 0x35
	.zero		2


	//----- nvinfo : EIATTR_PARAM_CBANK
	.align		4
        /*000c*/ 	.byte	0x04, 0x0a
        /*000e*/ 	.short	(.L_9 - .L_8)
	.align		4
.L_8:
        /*0010*/ 	.word	index@(.nv.constant0.matmul_kernel)
        /*0014*/ 	.short	0x0160
        /*0016*/ 	.short	0x0050


	//----- nvinfo : EIATTR_CBANK_PARAM_SIZE
	.align		4
.L_9:
        /*0018*/ 	.byte	0x03, 0x19
        /*001a*/ 	.short	0x0050


	//----- nvinfo : EIATTR_KPARAM_INFO
	.align		4
        /*001c*/ 	.byte	0x04, 0x17
        /*001e*/ 	.short	(.L_11 - .L_10)
.L_10:
        /*0020*/ 	.word	0x00000000
        /*0024*/ 	.short	0x000d
        /*0026*/ 	.short	0x0048
        /*0028*/ 	.byte	0x00, 0xf4, 0x21, 0x00


	//----- nvinfo : EIATTR_KPARAM_INFO
	.align		4
.L_11:
        /*002c*/ 	.byte	0x04, 0x17
        /*002e*/ 	.short	(.L_13 - .L_12)
.L_12:
        /*0030*/ 	.word	0x00000000
        /*0034*/ 	.short	0x000c
        /*0036*/ 	.short	0x0040
        /*0038*/ 	.byte	0x00, 0xf4, 0x21, 0x00


	//----- nvinfo : EIATTR_KPARAM_INFO
	.align		4
.L_13:
        /*003c*/ 	.byte	0x04, 0x17
        /*003e*/ 	.short	(.L_15 - .L_14)
.L_14:
        /*0040*/ 	.word	0x00000000
        /*0044*/ 	.short	0x000b
        /*0046*/ 	.short	0x0038
        /*0048*/ 	.byte	0x00, 0xf0, 0x11, 0x00


	//----- nvinfo : EIATTR_KPARAM_INFO
	.align		4
.L_15:
        /*004c*/ 	.byte	0x04, 0x17
        /*004e*/ 	.short	(.L_17 - .L_16)
.L_16:
        /*0050*/ 	.word	0x00000000
        /*0054*/ 	.short	0x000a
        /*0056*/ 	.short	0x0034
        /*0058*/ 	.byte	0x00, 0xf0, 0x11, 0x00


	//----- nvinfo : EIATTR_KPARAM_INFO
	.align		4
.L_17:
        /*005c*/ 	.byte	0x04, 0x17
        /*005e*/ 	.short	(.L_19 - .L_18)
.L_18:
        /*0060*/ 	.word	0x00000000
        /*0064*/ 	.short	0x0009
        /*0066*/ 	.short	0x0030
        /*0068*/ 	.byte	0x00, 0xf0, 0x11, 0x00


	//----- nvinfo : EIATTR_KPARAM_INFO
	.align		4
.L_19:
        /*006c*/ 	.byte	0x04, 0x17
        /*006e*/ 	.short	(.L_21 - .L_20)
.L_20:
        /*0070*/ 	.word	0x00000000
        /*0074*/ 	.short	0x0008
        /*0076*/ 	.short	0x002c
        /*0078*/ 	.byte	0x00, 0xf0, 0x11, 0x00


	//----- nvinfo : EIATTR_KPARAM_INFO
	.align		4
.L_21:
        /*007c*/ 	.byte	0x04, 0x17
        /*007e*/ 	.short	(.L_23 - .L_22)
.L_22:
        /*0080*/ 	.word	0x00000000
        /*0084*/ 	.short	0x0007
        /*0086*/ 	.short	0x0028
        /*0088*/ 	.byte	0x00, 0xf0, 0x11, 0x00


	//----- nvinfo : EIATTR_KPARAM_INFO
	.align		4
.L_23:
        /*008c*/ 	.byte	0x04, 0x17
        /*008e*/ 	.short	(.L_25 - .L_24)
.L_24:
        /*0090*/ 	.word	0x00000000
        /*0094*/ 	.short	0x0006
        /*0096*/ 	.short	0x0024
        /*0098*/ 	.byte	0x00, 0xf0, 0x11, 0x00


	//----- nvinfo : EIATTR_KPARAM_INFO
	.align		4
.L_25:
        /*009c*/ 	.byte	0x04, 0x17
        /*009e*/ 	.short	(.L_27 - .L_26)
.L_26:
        /*00a0*/ 	.word	0x00000000
        /*00a4*/ 	.short	0x0005
        /*00a6*/ 	.short	0x0020
        /*00a8*/ 	.byte	0x00, 0xf0, 0x11, 0x00


	//----- nvinfo : EIATTR_KPARAM_INFO
	.align		4
.L_27:
        /*00ac*/ 	.byte	0x04, 0x17
        /*00ae*/ 	.short	(.L_29 - .L_28)
.L_28:
        /*00b0*/ 	.word	0x00000000
        /*00b4*/ 	.short	0x0004
        /*00b6*/ 	.short	0x001c
        /*00b8*/ 	.byte	0x00, 0xf0, 0x11, 0x00


	//----- nvinfo : EIATTR_KPARAM_INFO
	.align		4
.L_29:
        /*00bc*/ 	.byte	0x04, 0x17
        /*00be*/ 	.short	(.L_31 - .L_30)
.L_30:
        /*00c0*/ 	.word	0x00000000
        /*00c4*/ 	.short	0x0003
        /*00c6*/ 	.short	0x0018
        /*00c8*/ 	.byte	0x00, 0xf0, 0x11, 0x00


	//----- nvinfo : EIATTR_KPARAM_INFO
	.align		4
.L_31:
        /*00cc*/ 	.byte	0x04, 0x17
        /*00ce*/ 	.short	(.L_33 - .L_32)
.L_32:
        /*00d0*/ 	.word	0x00000000
        /*00d4*/ 	.short	0x0002
        /*00d6*/ 	.short	0x0010
        /*00d8*/ 	.byte	0x00, 0xf4, 0x21, 0x00


	//----- nvinfo : EIATTR_KPARAM_INFO
	.align		4
.L_33:
        /*00dc*/ 	.byte	0x04, 0x17
        /*00de*/ 	.short	(.L_35 - .L_34)
.L_34:
        /*00e0*/ 	.word	0x00000000
        /*00e4*/ 	.short	0x0001
        /*00e6*/ 	.short	0x0008
        /*00e8*/ 	.byte	0x00, 0xf4, 0x21, 0x00


	//----- nvinfo : EIATTR_KPARAM_INFO
	.align		4
.L_35:
        /*00ec*/ 	.byte	0x04, 0x17
        /*00ee*/ 	.short	(.L_37 - .L_36)
.L_36:
        /*00f0*/ 	.word	0x00000000
        /*00f4*/ 	.short	0x0000
        /*00f6*/ 	.short	0x0000
        /*00f8*/ 	.byte	0x00, 0xf4, 0x21, 0x00


	//----- nvinfo : EIATTR_MAXREG_COUNT
	.align		4
.L_37:
        /*00fc*/ 	.byte	0x03, 0x1b
        /*00fe*/ 	.short	0x00ff


	//----- nvinfo : EIATTR_NUM_BARRIERS
	.align		4
        /*0100*/ 	.byte	0x02, 0x4c
        /*0102*/ 	.byte	0x01
	.zero		1


	//----- nvinfo : EIATTR_ANNOTATIONS
	.align		4
        /*0104*/ 	.byte	0x04, 0x55
        /*0106*/ 	.short	(.L_39 - .L_38)


	//   ....[0]....
.L_38:
        /*0108*/ 	.word	0x00000001
        /*010c*/ 	.byte	0x30, 0x15, 0x00, 0x00, 0x01, 0x00, 0x00, 0x00, 0xa0, 0x97, 0x00, 0x00, 0x01, 0x00, 0x00, 0x00
        /* <DEDUP_REMOVED lines=65> */
        /*052c*/ 	.byte	0xc0, 0xf8, 0x00, 0x00


	//----- nvinfo : EIATTR_MERCURY_ISA_VERSION
	.align		4
.L_39:
        /*0530*/ 	.byte	0x03, 0x5f
        /*0532*/ 	.short	0x0000


	//----- nvinfo : EIATTR_EXIT_INSTR_OFFSETS
	.align		4
        /*0534*/ 	.byte	0x04, 0x1c
        /*0536*/ 	.short	(.L_41 - .L_40)


	//   ....[0]....
.L_40:
        /*0538*/ 	.word	0x00011780


	//   ....[1]....
        /*053c*/ 	.word	0x000117a0


	//----- nvinfo : EIATTR_REQNTID
	.align		4
.L_41:
        /*0540*/ 	.byte	0x04, 0x10
        /*0542*/ 	.short	(.L_43 - .L_42)
.L_42:
        /*0544*/ 	.word	0x00000080
        /*0548*/ 	.word	0x00000001
        /*054c*/ 	.word	0x00000001
.L_43:


//--------------------- .nv.callgraph             --------------------------
	.section	.nv.callgraph,"",@"SHT_CUDA_CALLGRAPH"
	.align	4
	.sectionentsize	8
	.align		4
        /*0000*/ 	.word	0x00000000
	.align		4
        /*0004*/ 	.word	0xffffffff
	.align		4
        /*0008*/ 	.word	0x00000000
	.align		4
        /*000c*/ 	.word	0xfffffffe
	.align		4
        /*0010*/ 	.word	0x00000000
	.align		4
        /*0014*/ 	.word	0xfffffffd
	.align		4
        /*0018*/ 	.word	0x00000000
	.align		4
        /*001c*/ 	.word	0xfffffffc


//--------------------- .nv.rel.action            --------------------------
	.section	.nv.rel.action,"",@"SHT_CUDA_RELOCINFO"
	.align	8
	.sectionentsize	8
        /*0000*/ 	.byte	0x73, 0x00, 0x00, 0x00, 0x00, 0x00, 0x00, 0x00, 0x00, 0x00, 0x00, 0x11, 0x25, 0x00, 0x05, 0x36


//--------------------- .nv.constant0.matmul_kernel --------------------------
	.section	.nv.constant0.matmul_kernel,"a",@progbits
	.sectionflags	@""
	.align	4
.nv.constant0.matmul_kernel:
	.zero		432


//--------------------- .text.matmul_kernel       --------------------------
	.section	.text.matmul_kernel,"ax",@progbits
	.sectioninfo	@"SHI_REGISTERS=255"
	.align	128
        .global         matmul_kernel
        .type           matmul_kernel,@function
        .size           matmul_kernel,(.L_x_4 - matmul_kernel)
        .other          matmul_kernel,@"STO_CUDA_ENTRY STV_DEFAULT"
matmul_kernel:
.text.matmul_kernel:
[----:B------:R-:W-:Y:S02]  /*0000*/  IMAD.MOV.U32 R1, RZ, RZ, c[0x0][0x28] ;  /* 0x00000a00ff017624 */ /* 0x000fe400078e00ff */
[----:B------:R-:W-:Y:S01]  /*0010*/  IMAD.MOV.U32 R0, RZ, RZ, c[0x0][0x17c] ;  /* 0x00005f00ff007624 */ /* 0x000fe200078e00ff */
[----:B------:R-:W1:Y:S01]  /*0020*/  S2R R5, SR_CTAID.X ;  /* 0x0000000000057919 */ /* 0x000e620000002500 */
[----:B------:R-:W-:Y:S01]  /*0030*/  IMAD.MOV.U32 R237, RZ, RZ, c[0x0][0x188] ;  /* 0x00006200ffed7624 */ /* 0x000fe200078e00ff */
[----:B------:R-:W-:Y:S01]  /*0040*/  IADD3 R1, R1, -0x108, RZ ;  /* 0xfffffef801017810 */ /* 0x000fe20007ffe0ff */
[----:B------:R-:W-:Y:S01]  /*0050*/  ULDC.64 UR4, c[0x0][0x118] ;  /* 0x0000460000047ab9 */ /* 0x000fe20000000a00 */
[----:B------:R-:W-:Y:S01]  /*0060*/  IADD3 R0, R0, 0x3f, RZ ;  /* 0x0000003f00007810 */ /* 0x000fe20007ffe0ff */
[----:B------:R-:W2:Y:S01]  /*0070*/  S2R R239, SR_TID.X ;  /* 0x0000000000ef7919 */ /* 0x000ea20000002100 */
[C---:B------:R-:W-:Y:S02]  /*0080*/  IMAD.SHL.U32 R103, R237.reuse, 0x4, RZ ;  /* 0x00000004ed677824 */ /* 0x040fe400078e00ff */
[----:B------:R-:W-:Y:S01]  /*0090*/  SHF.R.S32.HI R3, RZ, 0x1f, R0 ;  /* 0x0000001fff037819 */ /* 0x000fe20000011400 */
[----:B------:R-:W-:-:S02]  /*00a0*/  IMAD R105, R237, 0xc, RZ ;  /* 0x0000000ced697824 */ /* 0x000fc400078e02ff */
[----:B------:R-:W-:Y:S01]  /*00b0*/  IMAD.SHL.U32 R129, R237, 0x2, RZ ;  /* 0x00000002ed817824 */ /* 0x000fe200078e00ff */
[----:B------:R-:W-:Y:S01]  /*00c0*/  LEA.HI R3, R3, R0, RZ, 0x6 ;  /* 0x0000000003037211 */ /* 0x000fe200078f30ff */
[C---:B------:R-:W-:Y:S02]  /*00d0*/  IMAD R128, R237.reuse, 0x3, RZ ;  /* 0x00000003ed807824 */ /* 0x040fe400078e02ff */
[C---:B------:R-:W-:Y:S01]  /*00e0*/  IMAD R120, R237.reuse, 0x14, RZ ;  /* 0x00000014ed787824 */ /* 0x040fe200078e02ff */
[----:B------:R-:W-:Y:S01]  /*00f0*/  SHF.R.S32.HI R3, RZ, 0x6, R3 ;  /* 0x00000006ff037819 */ /* 0x000fe20000011403 */
[C---:B------:R-:W-:Y:S02]  /*0100*/  IMAD R119, R237.reuse, 0x18, RZ ;  /* 0x00000018ed777824 */ /* 0x040fe400078e02ff */
[----:B------:R-:W-:Y:S02]  /*0110*/  IMAD R102, R237, 0x5, RZ ;  /* 0x00000005ed667824 */ /* 0x000fe400078e02ff */
[----:B------:R-:W-:-:S02]  /*0120*/  IMAD.SHL.U32 R4, R3, 0x8, RZ ;  /* 0x0000000803047824 */ /* 0x000fc400078e00ff */
[C---:B------:R-:W-:Y:S01]  /*0130*/  IMAD R125, R237.reuse, 0x6, RZ ;  /* 0x00000006ed7d7824 */ /* 0x040fe200078e02ff */
[----:B-1----:R-:W-:Y:S01]  /*0140*/  IABS R8, R5 ;  /* 0x0000000500087213 */ /* 0x002fe20000000000 */
[C---:B------:R-:W-:Y:S01]  /*0150*/  IMAD R115, R237.reuse, 0x1c, RZ ;  /* 0x0000001ced737824 */ /* 0x040fe200078e02ff */
[-C--:B------:R-:W-:Y:S01]  /*0160*/  IABS R7, R4.reuse ;  /* 0x0000000400077213 */ /* 0x080fe20000000000 */
[C---:B------:R-:W-:Y:S01]  /*0170*/  IMAD R111, R237.reuse, 0x24, RZ ;  /* 0x00000024ed6f7824 */ /* 0x040fe200078e02ff */
[----:B------:R-:W-:Y:S01]  /*0180*/  IABS R10, R4 ;  /* 0x00000004000a7213 */ /* 0x000fe20000000000 */
[----:B------:R-:W-:Y:S01]  /*0190*/  IMAD R124, R237, 0x7, RZ ;  /* 0x00000007ed7c7824 */ /* 0x000fe200078e02ff */
[----:B------:R-:W1:Y:S01]  /*01a0*/  I2F.RP R0, R7 ;  /* 0x0000000700007306 */ /* 0x000e620000209400 */
[----:B--2---:R-:W-:Y:S01]  /*01b0*/  LOP3.LUT R241, R239, 0x7f, RZ, 0xc0, !PT ;  /* 0x0000007feff17812 */ /* 0x004fe200078ec0ff */
[----:B------:R-:W-:Y:S01]  /*01c0*/  IMAD.SHL.U32 R99, R237, 0x8, RZ ;  /* 0x00000008ed637824 */ /* 0x000fe200078e00ff */
[----:B------:R-:W-:Y:S01]  /*01d0*/  LOP3.LUT R251, R239, 0x3f, RZ, 0xc0, !PT ;  /* 0x0000003feffb7812 */ /* 0x000fe200078ec0ff */
[----:B------:R-:W-:-:S02]  /*01e0*/  IMAD R98, R237, 0x9, RZ ;  /* 0x00000009ed627824 */ /* 0x000fc400078e02ff */
[C---:B------:R-:W-:Y:S02]  /*01f0*/  IMAD R199, R237.reuse, 0x2c, RZ ;  /* 0x0000002cedc77824 */ /* 0x040fe400078e02ff */
[C---:B------:R-:W-:Y:S02]  /*0200*/  IMAD R169, R237.reuse, 0x30, RZ ;  /* 0x00000030eda97824 */ /* 0x040fe400078e02ff */
[C---:B------:R-:W-:Y:S02]  /*0210*/  IMAD R113, R237.reuse, 0x28, RZ ;  /* 0x00000028ed717824 */ /* 0x040fe400078e02ff */
[C---:B------:R-:W-:Y:S02]  /*0220*/  IMAD R126, R237.reuse, 0xb, RZ ;  /* 0x0000000bed7e7824 */ /* 0x040fe400078e02ff */
[C---:B------:R-:W-:Y:S01]  /*0230*/  IMAD R244, R237.reuse, 0x3c, RZ ;  /* 0x0000003cedf47824 */ /* 0x040fe200078e02ff */
[----:B-1----:R-:W1:Y:S01]  /*0240*/  MUFU.RCP R0, R0 ;  /* 0x0000000000007308 */ /* 0x002e620000001000 */
[----:B------:R-:W-:-:S02]  /*0250*/  IMAD R127, R237, 0xa, RZ ;  /* 0x0000000aed7f7824 */ /* 0x000fc400078e02ff */
[C---:B------:R-:W-:Y:S02]  /*0260*/  IMAD R156, R237.reuse, 0xf, RZ ;  /* 0x0000000fed9c7824 */ /* 0x040fe400078e02ff */
[C---:B------:R-:W-:Y:S02]  /*0270*/  IMAD R107, R237.reuse, 0x34, RZ ;  /* 0x00000034ed6b7824 */ /* 0x040fe400078e02ff */
[C---:B------:R-:W-:Y:S02]  /*0280*/  IMAD R157, R237.reuse, 0x48, RZ ;  /* 0x00000048ed9d7824 */ /* 0x040fe400078e02ff */
[C---:B------:R-:W-:Y:S02]  /*0290*/  IMAD R104, R237.reuse, 0xd, RZ ;  /* 0x0000000ded687824 */ /* 0x040fe400078e02ff */
[C---:B------:R-:W-:Y:S02]  /*02a0*/  IMAD R39, R237.reuse, 0x38, RZ ;  /* 0x00000038ed277824 */ /* 0x040fe400078e02ff */
[----:B------:R-:W-:-:S02]  /*02b0*/  IMAD R186, R237, 0x12, RZ ;  /* 0x00000012edba7824 */ /* 0x000fc400078e02ff */
[C---:B------:R-:W-:Y:S01]  /*02c0*/  IMAD R187, R237.reuse, 0x54, RZ ;  /* 0x00000054edbb7824 */ /* 0x040fe200078e02ff */
[----:B-1----:R-:W-:Y:S01]  /*02d0*/  IADD3 R2, R0, 0xffffffe, RZ ;  /* 0x0ffffffe00027810 */ /* 0x002fe20007ffe0ff */
[----:B------:R-:W-:Y:S02]  /*02e0*/  IMAD.MOV R0, RZ, RZ, -R10 ;  /* 0x000000ffff007224 */ /* 0x000fe400078e0a0a */
[C---:B------:R-:W-:Y:S01]  /*02f0*/  IMAD R184, R237.reuse, 0xe, RZ ;  /* 0x0000000eedb87824 */ /* 0x040fe200078e02ff */
[----:B------:R1:W2:Y:S01]  /*0300*/  F2I.FTZ.U32.TRUNC.NTZ R3, R2 ;  /* 0x0000000200037305 */ /* 0x0002a2000021f000 */
[C---:B------:R-:W-:Y:S02]  /*0310*/  IMAD.SHL.U32 R122, R237.reuse, 0x10, RZ ;  /* 0x00000010ed7a7824 */ /* 0x040fe400078e00ff */
[C---:B------:R-:W-:Y:S02]  /*0320*/  IMAD R185, R237.reuse, 0x44, RZ ;  /* 0x00000044edb97824 */ /* 0x040fe400078e02ff */
[----:B------:R-:W-:-:S02]  /*0330*/  IMAD R210, R237, 0x15, RZ ;  /* 0x00000015edd27824 */ /* 0x000fc400078e02ff */
[C---:B------:R-:W-:Y:S02]  /*0340*/  IMAD R123, R237.reuse, 0x4c, RZ ;  /* 0x0000004ced7b7824 */ /* 0x040fe400078e02ff */
[----:B-1----:R-:W-:Y:S02]  /*0350*/  IMAD.MOV.U32 R2, RZ, RZ, RZ ;  /* 0x000000ffff027224 */ /* 0x002fe400078e00ff */
[C---:B------:R-:W-:Y:S02]  /*0360*/  IMAD R214, R237.reuse, 0x60, RZ ;  /* 0x00000060edd67824 */ /* 0x040fe400078e02ff */
[C---:B------:R-:W-:Y:S02]  /*0370*/  IMAD R211, R237.reuse, 0x11, RZ ;  /* 0x00000011edd37824 */ /* 0x040fe400078e02ff */
[----:B------:R-:W-:Y:S02]  /*0380*/  IMAD R152, R237, 0x13, RZ ;  /* 0x00000013ed987824 */ /* 0x000fe400078e02ff */
[----:B--2---:R-:W-:-:S02]  /*0390*/  IMAD.MOV R6, RZ, RZ, -R3 ;  /* 0x000000ffff067224 */ /* 0x004fc400078e0a03 */
[----:B------:R-:W-:Y:S02]  /*03a0*/  IMAD R217, R237, 0x50, RZ ;  /* 0x00000050edd97824 */ /* 0x000fe400078e02ff */
[----:B------:R-:W-:Y:S02]  /*03b0*/  IMAD R9, R6, R7, RZ ;  /* 0x0000000706097224 */ /* 0x000fe400078e02ff */
[----:B------:R-:W-:Y:S02]  /*03c0*/  IMAD.MOV.U32 R6, RZ, RZ, R8 ;  /* 0x000000ffff067224 */ /* 0x000fe400078e0008 */
[----:B------:R-:W-:-:S04]  /*03d0*/  IMAD.HI.U32 R3, R3, R9, R2 ;  /* 0x0000000903037227 */ /* 0x000fc800078e0002 */
[----:B------:R-:W-:Y:S02]  /*03e0*/  IMAD R153, R237, 0x58, RZ ;  /* 0x00000058ed997824 */ /* 0x000fe400078e02ff */
[----:B------:R-:W-:-:S04]  /*03f0*/  IMAD.HI.U32 R3, R3, R6, RZ ;  /* 0x0000000603037227 */ /* 0x000fc800078e00ff */
[----:B------:R-:W-:Y:S02]  /*0400*/  IMAD R0, R3, R0, R6 ;  /* 0x0000000003007224 */ /* 0x000fe400078e0206 */
[C---:B------:R-:W-:Y:S02]  /*0410*/  IMAD R118, R237.reuse, 0x6c, RZ ;  /* 0x0000006ced767824 */ /* 0x040fe400078e02ff */
[----:B------:R-:W-:Y:S01]  /*0420*/  IMAD R183, R237, 0x16, RZ ;  /* 0x00000016edb77824 */ /* 0x000fe200078e02ff */
[----:B------:R-:W-:Y:S01]  /*0430*/  ISETP.GT.U32.AND P1, PT, R7, R0, PT ;  /* 0x000000000700720c */ /* 0x000fe20003f24070 */
[C---:B------:R-:W-:Y:S02]  /*0440*/  IMAD R121, R237.reuse, 0x5c, RZ ;  /* 0x0000005ced797824 */ /* 0x040fe400078e02ff */
[C---:B------:R-:W-:Y:S02]  /*0450*/  IMAD R149, R237.reuse, 0x1b, RZ ;  /* 0x0000001bed957824 */ /* 0x040fe400078e02ff */
[----:B------:R-:W-:-:S02]  /*0460*/  IMAD R182, R237, 0x64, RZ ;  /* 0x00000064edb67824 */ /* 0x000fc400078e02ff */
[C---:B------:R-:W-:Y:S02]  /*0470*/  IMAD R148, R237.reuse, 0x78, RZ ;  /* 0x00000078ed947824 */ /* 0x040fe400078e02ff */
[C---:B------:R-:W-:Y:S02]  /*0480*/  IMAD R151, R237.reuse, 0x17, RZ ;  /* 0x00000017ed977824 */ /* 0x040fe400078e02ff */
[----:B------:R-:W-:Y:S02]  /*0490*/  IMAD R209, R237, 0x19, RZ ;  /* 0x00000019edd17824 */ /* 0x000fe400078e02ff */
[----:B------:R-:W-:Y:S01]  /*04a0*/  @!P1 IMAD.IADD R0, R0, 0x1, -R7 ;  /* 0x0000000100009824 */ /* 0x000fe200078e0a07 */
[----:B------:R-:W-:Y:S01]  /*04b0*/  @!P1 IADD3 R3, R3, 0x1, RZ ;  /* 0x0000000103039810 */ /* 0x000fe20007ffe0ff */
[C---:B------:R-:W-:Y:S01]  /*04c0*/  IMAD R150, R237.reuse, 0x68, RZ ;  /* 0x00000068ed967824 */ /* 0x040fe200078e02ff */
[----:B------:R-:W-:Y:S01]  /*04d0*/  ISETP.NE.AND P1, PT, R4, RZ, PT ;  /* 0x000000ff0400720c */ /* 0x000fe20003f25270 */
[C---:B------:R-:W-:Y:S01]  /*04e0*/  IMAD R179, R237.reuse, 0x1e, RZ ;  /* 0x0000001eedb37824 */ /* 0x040fe200078e02ff */
[----:B------:R-:W-:Y:S01]  /*04f0*/  ISETP.GE.U32.AND P0, PT, R0, R7, PT ;  /* 0x000000070000720c */ /* 0x000fe20003f06070 */
[----:B------:R-:W-:Y:S01]  /*0500*/  IMAD R212, R237, 0x70, RZ ;  /* 0x00000070edd47824 */ /* 0x000fe200078e02ff */
[----:B------:R-:W-:Y:S01]  /*0510*/  LOP3.LUT R0, R5, R4, RZ, 0x3c, !PT ;  /* 0x0000000405007212 */ /* 0x000fe200078e3cff */
[----:B------:R-:W-:-:S02]  /*0520*/  IMAD R178, R237, 0x84, RZ ;  /* 0x00000084edb27824 */ /* 0x000fc400078e02ff */
[C---:B------:R-:W-:Y:S01]  /*0530*/  IMAD R181, R237.reuse, 0x1a, RZ ;  /* 0x0000001aedb57824 */ /* 0x040fe200078e02ff */
[----:B------:R-:W-:Y:S01]  /*0540*/  ISETP.GE.AND P2, PT, R0, RZ, PT ;  /* 0x000000ff0000720c */ /* 0x000fe20003f46270 */
[----:B------:R-:W-:Y:S02]  /*0550*/  IMAD.MOV.U32 R0, RZ, RZ, c[0x0][0x178] ;  /* 0x00005e00ff007624 */ /* 0x000fe400078e00ff */
[C---:B------:R-:W-:Y:S02]  /*0560*/  IMAD R180, R237.reuse, 0x74, RZ ;  /* 0x00000074edb47824 */ /* 0x040fe400078e02ff */
[C---:B------:R-:W-:Y:S01]  /*0570*/  IMAD R205, R237.reuse, 0x21, RZ ;  /* 0x00000021edcd7824 */ /* 0x040fe200078e02ff */
[----:B------:R-:W-:Y:S01]  /*0580*/  IADD3 R0, R0, 0x7f, RZ ;  /* 0x0000007f00007810 */ /* 0x000fe20007ffe0ff */
[----:B------:R-:W-:Y:S01]  /*0590*/  IMAD R114, R237, 0x7c, RZ ;  /* 0x0000007ced727824 */ /* 0x000fe200078e02ff */
[----:B------:R-:W-:Y:S01]  /*05a0*/  @P0 IADD3 R3, R3, 0x1, RZ ;  /* 0x0000000103030810 */ /* 0x000fe20007ffe0ff */
[----:B------:R-:W-:-:S02]  /*05b0*/  IMAD R208, R237, 0x90, RZ ;  /* 0x00000090edd07824 */ /* 0x000fc400078e02ff */
[C---:B------:R-:W-:Y:S02]  /*05c0*/  IMAD R207, R237.reuse, 0x1d, RZ ;  /* 0x0000001dedcf7824 */ /* 0x040fe400078e02ff */
[----:B------:R-:W-:Y:S01]  /*05d0*/  IMAD.MOV.U32 R2, RZ, RZ, R3 ;  /* 0x000000ffff027224 */ /* 0x000fe200078e0003 */
[----:B------:R-:W-:Y:S01]  /*05e0*/  SHF.R.S32.HI R3, RZ, 0x1f, R0 ;  /* 0x0000001fff037819 */ /* 0x000fe20000011400 */
[C---:B------:R-:W-:Y:S02]  /*05f0*/  IMAD R145, R237.reuse, 0x1f, RZ ;  /* 0x0000001fed917824 */ /* 0x040fe400078e02ff */
[----:B------:R-:W-:Y:S01]  /*0600*/  @!P2 IMAD.MOV R2, RZ, RZ, -R2 ;  /* 0x000000ffff02a224 */ /* 0x000fe200078e0a02 */
[----:B------:R-:W-:Y:S01]  /*0610*/  @!P1 LOP3.LUT R2, RZ, R4, RZ, 0x33, !PT ;  /* 0x00000004ff029212 */ /* 0x000fe200078e33ff */
[----:B------:R-:W-:Y:S01]  /*0620*/  IMAD R144, R237, 0x88, RZ ;  /* 0x00000088ed907824 */ /* 0x000fe200078e02ff */
[----:B------:R-:W-:Y:S01]  /*0630*/  LEA.HI R3, R3, R0, RZ, 0x7 ;  /* 0x0000000003037211 */ /* 0x000fe200078f38ff */
[----:B------:R-:W-:-:S02]  /*0640*/  IMAD R110, R237, 0x9c, RZ ;  /* 0x0000009ced6e7824 */ /* 0x000fc400078e02ff */
[----:B------:R-:W-:Y:S02]  /*0650*/  IMAD.SHL.U32 R13, R2, 0x8, RZ ;  /* 0x00000008020d7824 */ /* 0x000fe400078e00ff */
[----:B------:R-:W-:Y:S02]  /*0660*/  IMAD.MOV R2, RZ, RZ, -R2 ;  /* 0x000000ffff027224 */ /* 0x000fe400078e0a02 */
[----:B------:R-:W-:Y:S01]  /*0670*/  IMAD.SHL.U32 R117, R237, 0x20, RZ ;  /* 0x00000020ed757824 */ /* 0x000fe200078e00ff */
[----:B------:R-:W-:Y:S01]  /*0680*/  LEA.HI.SX32 R3, R3, -R13, 0x19 ;  /* 0x8000000d03037211 */ /* 0x000fe200078fcaff */
[----:B------:R-:W-:Y:S02]  /*0690*/  IMAD R10, R4, R2, R5 ;  /* 0x00000002040a7224 */ /* 0x000fe400078e0205 */
[----:B------:R-:W-:Y:S01]  /*06a0*/  IMAD R175, R237, 0x22, RZ ;  /* 0x00000022edaf7824 */ /* 0x000fe200078e02ff */
[----:B------:R-:W-:Y:S01]  /*06b0*/  IMNMX R11, R3, 0x8, PT ;  /* 0x00000008030b7817 */ /* 0x000fe20003800200 */
[C---:B------:R-:W-:Y:S01]  /*06c0*/  IMAD R116, R237.reuse, 0x8c, RZ ;  /* 0x0000008ced747824 */ /* 0x040fe200078e02ff */
[----:B------:R-:W-:Y:S01]  /*06d0*/  IABS R9, R10 ;  /* 0x0000000a00097213 */ /* 0x000fe20000000000 */
[C---:B------:R-:W-:Y:S01]  /*06e0*/  IMAD R143, R237.reuse, 0x27, RZ ;  /* 0x00000027ed8f7824 */ /* 0x040fe200078e02ff */
[-C--:B------:R-:W-:Y:S01]  /*06f0*/  IABS R7, R11.reuse ;  /* 0x0000000b00077213 */ /* 0x080fe20000000000 */
[C---:B------:R-:W-:Y:S01]  /*0700*/  IMAD R174, R237.reuse, 0x94, RZ ;  /* 0x00000094edae7824 */ /* 0x040fe200078e02ff */
[----:B------:R-:W-:Y:S01]  /*0710*/  IABS R4, R11 ;  /* 0x0000000b00047213 */ /* 0x000fe20000000000 */
[C---:B------:R-:W-:Y:S01]  /*0720*/  IMAD R142, R237.reuse, 0xa8, RZ ;  /* 0x000000a8ed8e7824 */ /* 0x040fe200078e02ff */
[----:B------:R-:W1:Y:S01]  /*0730*/  I2F.RP R0, R7 ;  /* 0x0000000700007306 */ /* 0x000e620000209400 */
[----:B------:R-:W-:-:S02]  /*0740*/  IMAD R147, R237, 0x23, RZ ;  /* 0x00000023ed937824 */ /* 0x000fc400078e02ff */
[----:B------:R-:W-:Y:S02]  /*0750*/  IMAD.MOV R4, RZ, RZ, -R4 ;  /* 0x000000ffff047224 */ /* 0x000fe400078e0a04 */
[C---:B------:R-:W-:Y:S02]  /*0760*/  IMAD R203, R237.reuse, 0x25, RZ ;  /* 0x00000025edcb7824 */ /* 0x040fe400078e02ff */
[C---:B------:R-:W-:Y:S02]  /*0770*/  IMAD R146, R237.reuse, 0x98, RZ ;  /* 0x00000098ed927824 */ /* 0x040fe400078e02ff */
[C---:B------:R-:W-:Y:S02]  /*0780*/  IMAD R173, R237.reuse, 0x2a, RZ ;  /* 0x0000002aedad7824 */ /* 0x040fe400078e02ff */
[C---:B------:R-:W-:Y:S02]  /*0790*/  IMAD R206, R237.reuse, 0xa0, RZ ;  /* 0x000000a0edce7824 */ /* 0x040fe400078e02ff */
[----:B------:R-:W-:-:S02]  /*07a0*/  IMAD R172, R237, 0xb4, RZ ;  /* 0x000000b4edac7824 */ /* 0x000fc400078e02ff */
[C---:B------:R-:W-:Y:S01]  /*07b0*/  IMAD R177, R237.reuse, 0x26, RZ ;  /* 0x00000026edb17824 */ /* 0x040fe200078e02ff */
[----:B-1----:R-:W1:Y:S01]  /*07c0*/  MUFU.RCP R0, R0 ;  /* 0x0000000000007308 */ /* 0x002e620000001000 */
[C---:B------:R-:W-:Y:S02]  /*07d0*/  IMAD R176, R237.reuse, 0xa4, RZ ;  /* 0x000000a4edb07824 */ /* 0x040fe400078e02ff */
[C---:B------:R-:W-:Y:S02]  /*07e0*/  IMAD R195, R237.reuse, 0x2d, RZ ;  /* 0x0000002dedc37824 */ /* 0x040fe400078e02ff */
[C---:B------:R-:W-:Y:S02]  /*07f0*/  IMAD R112, R237.reuse, 0xac, RZ ;  /* 0x000000aced707824 */ /* 0x040fe400078e02ff */
[C---:B------:R-:W-:Y:S02]  /*0800*/  IMAD R202, R237.reuse, 0xc0, RZ ;  /* 0x000000c0edca7824 */ /* 0x040fe400078e02ff */
[----:B------:R-:W-:-:S02]  /*0810*/  IMAD R201, R237, 0x29, RZ ;  /* 0x00000029edc97824 */ /* 0x000fc400078e02ff */
[C---:B------:R-:W-:Y:S02]  /*0820*/  IMAD R141, R237.reuse, 0x2b, RZ ;  /* 0x0000002bed8d7824 */ /* 0x040fe400078e02ff */
[C---:B------:R-:W-:Y:S02]  /*0830*/  IMAD R204, R237.reuse, 0xb0, RZ ;  /* 0x000000b0edcc7824 */ /* 0x040fe400078e02ff */
[C---:B------:R-:W-:Y:S01]  /*0840*/  IMAD R140, R237.reuse, 0xb8, RZ ;  /* 0x000000b8ed8c7824 */ /* 0x040fe200078e02ff */
[----:B-1----:R-:W-:Y:S01]  /*0850*/  IADD3 R3, R0, 0xffffffe, RZ ;  /* 0x0ffffffe00037810 */ /* 0x002fe20007ffe0ff */
[C---:B------:R-:W-:Y:S02]  /*0860*/  IMAD R218, R237.reuse, 0xcc, RZ ;  /* 0x000000ccedda7824 */ /* 0x040fe400078e02ff */
[C---:B------:R-:W-:Y:S02]  /*0870*/  IMAD R171, R237.reuse, 0x2e, RZ ;  /* 0x0000002eedab7824 */ /* 0x040fe400078e02ff */
[C---:B------:R-:W-:Y:S01]  /*0880*/  IMAD R220, R237.reuse, 0xbc, RZ ;  /* 0x000000bceddc7824 */ /* 0x040fe200078e02ff */
[----:B------:R-:W1:Y:S01]  /*0890*/  F2I.FTZ.U32.TRUNC.NTZ R3, R3 ;  /* 0x0000000300037305 */ /* 0x000e62000021f000 */
[----:B------:R-:W-:-:S02]  /*08a0*/  IMAD R135, R237, 0x33, RZ ;  /* 0x00000033ed877824 */ /* 0x000fc400078e02ff */
[C---:B------:R-:W-:Y:S02]  /*08b0*/  IMAD R170, R237.reuse, 0xc4, RZ ;  /* 0x000000c4edaa7824 */ /* 0x040fe400078e02ff */
[C---:B------:R-:W-:Y:S02]  /*08c0*/  IMAD R134, R237.reuse, 0xd8, RZ ;  /* 0x000000d8ed867824 */ /* 0x040fe400078e02ff */
[C---:B------:R-:W-:Y:S02]  /*08d0*/  IMAD R139, R237.reuse, 0x2f, RZ ;  /* 0x0000002fed8b7824 */ /* 0x040fe400078e02ff */
[C---:B------:R-:W-:Y:S02]  /*08e0*/  IMAD R167, R237.reuse, 0x31, RZ ;  /* 0x00000031eda77824 */ /* 0x040fe400078e02ff */
[C---:B------:R-:W-:Y:S02]  /*08f0*/  IMAD R138, R237.reuse, 0xc8, RZ ;  /* 0x000000c8ed8a7824 */ /* 0x040fe400078e02ff */
[----:B------:R-:W-:-:S02]  /*0900*/  IMAD R133, R237, 0x36, RZ ;  /* 0x00000036ed857824 */ /* 0x000fc400078e02ff */
[C---:B------:R-:W-:Y:S02]  /*0910*/  IMAD R200, R237.reuse, 0xd0, RZ ;  /* 0x000000d0edc87824 */ /* 0x040fe400078e02ff */
[----:B-1----:R-:W-:Y:S02]  /*0920*/  IMAD.MOV R6, RZ, RZ, -R3 ;  /* 0x000000ffff067224 */ /* 0x002fe400078e0a03 */
[C---:B------:R-:W-:Y:S02]  /*0930*/  IMAD R164, R237.reuse, 0xe4, RZ ;  /* 0x000000e4eda47824 */ /* 0x040fe400078e02ff */
[----:B------:R-:W-:Y:S02]  /*0940*/  IMAD.MOV.U32 R2, RZ, RZ, R6 ;  /* 0x000000ffff027224 */ /* 0x000fe400078e0006 */
[----:B------:R-:W-:Y:S02]  /*0950*/  IMAD R165, R237, 0x32, RZ ;  /* 0x00000032eda57824 */ /* 0x000fe400078e02ff */
[----:B------:R-:W-:-:S02]  /*0960*/  IMAD R5, R2, R7, RZ ;  /* 0x0000000702057224 */ /* 0x000fc400078e02ff */
[----:B------:R-:W-:Y:S02]  /*0970*/  IMAD.MOV.U32 R2, RZ, RZ, RZ ;  /* 0x000000ffff027224 */ /* 0x000fe400078e00ff */
[----:B------:R-:W-:Y:S02]  /*0980*/  IMAD R238, R237, 0x39, RZ ;  /* 0x00000039edee7824 */ /* 0x000fe400078e02ff */
[----:B------:R-:W-:Y:S01]  /*0990*/  IMAD.HI.U32 R2, R3, R5, R2 ;  /* 0x0000000503027227 */ /* 0x000fe200078e0002 */
[----:B------:R-:W-:-:S03]  /*09a0*/  IABS R3, c[0x0][0x17c] ;  /* 0x00005f0000037a13 */ /* 0x000fc60000000000 */
[----:B------:R-:W-:Y:S01]  /*09b0*/  IMAD R106, R237, 0xdc, RZ ;  /* 0x000000dced6a7824 */ /* 0x000fe200078e02ff */
[----:B------:R-:W1:Y:S01]  /*09c0*/  I2F.RP R5, R3 ;  /* 0x0000000300057306 */ /* 0x000e620000209400 */
[----:B------:R-:W-:-:S04]  /*09d0*/  IMAD.HI.U32 R0, R2, R9, RZ ;  /* 0x0000000902007227 */ /* 0x000fc800078e00ff */
[----:B------:R-:W-:Y:S01]  /*09e0*/  IMAD R2, R0, R4, R9 ;  /* 0x0000000400027224 */ /* 0x000fe200078e0209 */
[----:B------:R-:W-:Y:S01]  /*09f0*/  IABS R4, c[0x0][0x178] ;  /* 0x00005e0000047a13 */ /* 0x000fe20000000000 */
[C---:B------:R-:W-:Y:S02]  /*0a00*/  IMAD R194, R237.reuse, 0xf0, RZ ;  /* 0x000000f0edc27824 */ /* 0x040fe400078e02ff */
[----:B------:R-:W-:Y:S01]  /*0a10*/  IMAD R168, R237, 0xd4, RZ ;  /* 0x000000d4eda87824 */ /* 0x000fe200078e02ff */
[----:B------:R-:W-:Y:S01]  /*0a20*/  ISETP.GT.U32.AND P1, PT, R7, R2, PT ;  /* 0x000000020700720c */ /* 0x000fe20003f24070 */
[C---:B------:R-:W-:Y:S02]  /*0a30*/  IMAD R132, R237.reuse, 0x37, RZ ;  /* 0x00000037ed847824 */ /* 0x040fe400078e02ff */
[C---:B------:R-:W-:Y:S02]  /*0a40*/  IMAD R166, R237.reuse, 0xf4, RZ ;  /* 0x000000f4eda67824 */ /* 0x040fe400078e02ff */
[C---:B------:R-:W-:Y:S01]  /*0a50*/  IMAD R137, R237.reuse, 0x35, RZ ;  /* 0x00000035ed897824 */ /* 0x040fe200078e02ff */
[----:B-1----:R-:W1:Y:S01]  /*0a60*/  MUFU.RCP R5, R5 ;  /* 0x0000000500057308 */ /* 0x002e620000001000 */
[----:B------:R-:W-:-:S02]  /*0a70*/  IMAD R198, R237, 0xe0, RZ ;  /* 0x000000e0edc67824 */ /* 0x000fc400078e02ff */
[C---:B------:R-:W-:Y:S02]  /*0a80*/  IMAD R136, R237.reuse, 0xe8, RZ ;  /* 0x000000e8ed887824 */ /* 0x040fe400078e02ff */
[C---:B------:R-:W-:Y:S02]  /*0a90*/  IMAD R246, R237.reuse, 0x3d, RZ ;  /* 0x0000003dedf67824 */ /* 0x040fe400078e02ff */
[----:B------:R-:W-:Y:S01]  /*0aa0*/  @!P1 IMAD.IADD R2, R2, 0x1, -R7 ;  /* 0x0000000102029824 */ /* 0x000fe200078e0a07 */
[----:B------:R-:W-:Y:S01]  /*0ab0*/  @!P1 IADD3 R0, R0, 0x1, RZ ;  /* 0x0000000100009810 */ /* 0x000fe20007ffe0ff */
[----:B------:R-:W-:Y:S01]  /*0ac0*/  IMAD R240, R237, 0x3a, RZ ;  /* 0x0000003aedf07824 */ /* 0x000fe200078e02ff */
[----:B------:R-:W-:Y:S01]  /*0ad0*/  ISETP.NE.AND P1, PT, R11, RZ, PT ;  /* 0x000000ff0b00720c */ /* 0x000fe20003f25270 */
[C---:B------:R-:W-:Y:S01]  /*0ae0*/  IMAD R248, R237.reuse, 0x3e, RZ ;  /* 0x0000003eedf87824 */ /* 0x040fe200078e02ff */
[----:B------:R-:W-:Y:S01]  /*0af0*/  ISETP.GE.U32.AND P0, PT, R2, R7, PT ;  /* 0x000000070200720c */ /* 0x000fe20003f06070 */
[----:B------:R-:W-:Y:S01]  /*0b00*/  IMAD.MOV.U32 R2, RZ, RZ, R4 ;  /* 0x000000ffff027224 */ /* 0x000fe200078e0004 */
[----:B------:R-:W-:Y:S01]  /*0b10*/  LOP3.LUT R4, R10, R11, RZ, 0x3c, !PT ;  /* 0x0000000b0a047212 */ /* 0x000fe200078e3cff */
[C---:B------:R-:W-:Y:S01]  /*0b20*/  IMAD R242, R237.reuse, 0x3b, RZ ;  /* 0x0000003bedf27824 */ /* 0x040fe200078e02ff */
[----:B------:R-:W-:Y:S01]  /*0b30*/  SHF.R.U32.HI R7, RZ, 0x6, R239 ;  /* 0x00000006ff077819 */ /* 0x000fe200000116ef */
[----:B------:R-:W2:Y:S01]  /*0b40*/  I2F.RP R6, R2 ;  /* 0x0000000200067306 */ /* 0x000ea20000209400 */
[----:B------:R-:W-:Y:S01]  /*0b50*/  ISETP.GE.AND P2, PT, R4, RZ, PT ;  /* 0x000000ff0400720c */ /* 0x000fe20003f46270 */
[----:B------:R-:W-:Y:S01]  /*0b60*/  IMAD R250, R237, 0x3f, RZ ;  /* 0x0000003fedfa7824 */ /* 0x000fe200078e02ff */
[----:B-1----:R-:W-:-:S02]  /*0b70*/  IADD3 R4, R5, 0xffffffe, RZ ;  /* 0x0ffffffe05047810 */ /* 0x002fc40007ffe0ff */
[----:B------:R-:W-:-:S03]  /*0b80*/  SGXT.U32 R7, R7, 0x1 ;  /* 0x000000010707781a */ /* 0x000fc60000000000 */
[----:B------:R-:W-:Y:S01]  /*0b90*/  @P0 IADD3 R0, R0, 0x1, RZ ;  /* 0x0000000100000810 */ /* 0x000fe20007ffe0ff */
[----:B------:R1:W3:Y:S04]  /*0ba0*/  F2I.FTZ.U32.TRUNC.NTZ R5, R4 ;  /* 0x0000000400057305 */ /* 0x0002e8000021f000 */
[----:B------:R-:W-:-:S04]  /*0bb0*/  IMAD.MOV.U32 R12, RZ, RZ, R0 ;  /* 0x000000ffff0c7224 */ /* 0x000fc800078e0000 */
[----:B------:R-:W-:Y:S01]  /*0bc0*/  @!P2 IMAD.MOV R12, RZ, RZ, -R12 ;  /* 0x000000ffff0ca224 */ /* 0x000fe200078e0a0c */
[----:B------:R-:W-:Y:S01]  /*0bd0*/  @!P1 LOP3.LUT R12, RZ, R11, RZ, 0x33, !PT ;  /* 0x0000000bff0c9212 */ /* 0x000fe200078e33ff */
[----:B--2---:R-:W2:Y:S01]  /*0be0*/  MUFU.RCP R6, R6 ;  /* 0x0000000600067308 */ /* 0x004ea20000001000 */
[----:B-1----:R-:W-:-:S03]  /*0bf0*/  IMAD.MOV.U32 R4, RZ, RZ, RZ ;  /* 0x000000ffff047224 */ /* 0x002fc600078e00ff */
[----:B------:R-:W-:Y:S02]  /*0c00*/  IMAD.SHL.U32 R0, R12, 0x40, RZ ;  /* 0x000000400c007824 */ /* 0x000fe400078e00ff */
[----:B---3--:R-:W-:-:S03]  /*0c10*/  IMAD.MOV R14, RZ, RZ, -R5 ;  /* 0x000000ffff0e7224 */ /* 0x008fc600078e0a05 */
[----:B------:R-:W-:Y:S01]  /*0c20*/  LOP3.LUT R8, R0, R7, RZ, 0xfc, !PT ;  /* 0x0000000700087212 */ /* 0x000fe200078efcff */
[----:B------:R-:W-:-:S03]  /*0c30*/  IMAD R9, R14, R3, RZ ;  /* 0x000000030e097224 */ /* 0x000fc600078e02ff */
[C---:B------:R-:W-:Y:S01]  /*0c40*/  LOP3.LUT R19, R8.reuse, 0x3e, RZ, 0xfc, !PT ;  /* 0x0000003e08137812 */ /* 0x040fe200078efcff */
[----:B------:R-:W-:Y:S01]  /*0c50*/  IMAD.HI.U32 R9, R5, R9, R4 ;  /* 0x0000000905097227 */ /* 0x000fe200078e0004 */
[----:B------:R-:W-:Y:S02]  /*0c60*/  LOP3.LUT R15, R8, 0x2, RZ, 0xfc, !PT ;  /* 0x00000002080f7812 */ /* 0x000fe400078efcff */
[----:B------:R-:W-:Y:S02]  /*0c70*/  IABS R16, R19 ;  /* 0x0000001300107213 */ /* 0x000fe40000000000 */
[----:B--2---:R-:W-:Y:S01]  /*0c80*/  IADD3 R7, R6, 0xffffffe, RZ ;  /* 0x0ffffffe06077810 */ /* 0x004fe20007ffe0ff */
[----:B------:R-:W-:Y:S01]  /*0c90*/  IMAD.MOV R6, RZ, RZ, -R12 ;  /* 0x000000ffff067224 */ /* 0x000fe200078e0a0c */
[----:B------:R-:W-:Y:S01]  /*0ca0*/  LOP3.LUT R17, R8, 0x4, RZ, 0xfc, !PT ;  /* 0x0000000408117812 */ /* 0x000fe200078efcff */
[----:B------:R-:W-:Y:S01]  /*0cb0*/  IMAD.HI.U32 R4, R9, R16, RZ ;  /* 0x0000001009047227 */ /* 0x000fe200078e00ff */
[----:B------:R1:W2:Y:S01]  /*0cc0*/  F2I.FTZ.U32.TRUNC.NTZ R5, R7 ;  /* 0x0000000700057305 */ /* 0x0002a2000021f000 */
[----:B------:R-:W-:-:S02]  /*0cd0*/  IABS R14, R15 ;  /* 0x0000000f000e7213 */ /* 0x000fc40000000000 */
[----:B------:R-:W-:Y:S01]  /*0ce0*/  IMAD.MOV R4, RZ, RZ, -R4 ;  /* 0x000000ffff047224 */ /* 0x000fe200078e0a04 */
[----:B------:R-:W-:Y:S01]  /*0cf0*/  IABS R18, R17 ;  /* 0x0000001100127213 */ /* 0x000fe20000000000 */
[----:B------:R-:W-:Y:S01]  /*0d00*/  IMAD R6, R11, R6, R10 ;  /* 0x000000060b067224 */ /* 0x000fe200078e020a */
[----:B------:R-:W-:Y:S01]  /*0d10*/  IABS R10, R8 ;  /* 0x00000008000a7213 */ /* 0x000fe20000000000 */
[----:B------:R-:W-:Y:S01]  /*0d20*/  IMAD R16, R3, R4, R16 ;  /* 0x0000000403107224 */ /* 0x000fe200078e0210 */
[----:B------:R-:W-:Y:S01]  /*0d30*/  ISETP.GE.AND P2, PT, R19, RZ, PT ;  /* 0x000000ff1300720c */ /* 0x000fe20003f46270 */
[----:B------:R-:W-:Y:S01]  /*0d40*/  IMAD.MOV.U32 R4, RZ, RZ, RZ ;  /* 0x000000ffff047224 */ /* 0x000fe200078e00ff */
[----:B------:R-:W-:Y:S01]  /*0d50*/  ISETP.GE.AND P6, PT, R15, RZ, PT ;  /* 0x000000ff0f00720c */ /* 0x000fe20003fc6270 */
[----:B-1----:R-:W-:Y:S01]  /*0d60*/  IMAD.HI.U32 R7, R9, R10, RZ ;  /* 0x0000000a09077227 */ /* 0x002fe200078e00ff */
[----:B------:R-:W-:Y:S02]  /*0d70*/  ISETP.GT.U32.AND P0, PT, R3, R16, PT ;  /* 0x000000100300720c */ /* 0x000fe40003f04070 */
[C---:B------:R-:W-:Y:S01]  /*0d80*/  LOP3.LUT R15, R8.reuse, 0x8, RZ, 0xfc, !PT ;  /* 0x00000008080f7812 */ /* 0x040fe200078efcff */
[----:B------:R-:W-:Y:S01]  /*0d90*/  IMAD.MOV R12, RZ, RZ, -R7 ;  /* 0x000000ffff0c7224 */ /* 0x000fe200078e0a07 */
[----:B------:R-:W-:Y:S01]  /*0da0*/  ISETP.GE.AND P3, PT, R17, RZ, PT ;  /* 0x000000ff1100720c */ /* 0x000fe20003f66270 */
[----:B--2---:R-:W-:Y:S01]  /*0db0*/  IMAD.MOV R11, RZ, RZ, -R5 ;  /* 0x000000ffff0b7224 */ /* 0x004fe200078e0a05 */
[----:B------:R-:W-:Y:S01]  /*0dc0*/  LOP3.LUT R17, R8, 0xa, RZ, 0xfc, !PT ;  /* 0x0000000a08117812 */ /* 0x000fe200078efcff */
[----:B------:R-:W-:Y:S01]  /*0dd0*/  IMAD.HI.U32 R7, R9, R18, RZ ;  /* 0x0000001209077227 */ /* 0x000fe200078e00ff */
[----:B------:R-:W-:-:S02]  /*0de0*/  IABS R20, R15 ;  /* 0x0000000f00147213 */ /* 0x000fc40000000000 */
[----:B------:R-:W-:Y:S01]  /*0df0*/  IABS R22, R17 ;  /* 0x0000001100167213 */ /* 0x000fe20000000000 */
[----:B------:R-:W-:Y:S01]  /*0e00*/  IMAD R11, R11, R2, RZ ;  /* 0x000000020b0b7224 */ /* 0x000fe200078e02ff */
[----:B------:R-:W-:Y:S01]  /*0e10*/  LOP3.LUT R19, R8, 0x14, RZ, 0xfc, !PT ;  /* 0x0000001408137812 */ /* 0x000fe200078efcff */
[----:B------:R-:W-:Y:S01]  /*0e20*/  @!P0 IMAD.IADD R16, R16, 0x1, -R3 ;  /* 0x0000000110108824 */ /* 0x000fe200078e0a03 */
[----:B------:R-:W-:Y:S01]  /*0e30*/  LOP3.LUT R21, R8, 0x28, RZ, 0xfc, !PT ;  /* 0x0000002808157812 */ /* 0x000fe200078efcff */
[----:B------:R-:W-:Y:S01]  /*0e40*/  IMAD.HI.U32 R5, R5, R11, R4 ;  /* 0x0000000b05057227 */ /* 0x000fe200078e0004 */
[----:B------:R-:W-:Y:S02]  /*0e50*/  IABS R32, R19 ;  /* 0x0000001300207213 */ /* 0x000fe40000000000 */
[----:B------:R-:W-:Y:S01]  /*0e60*/  ISETP.GT.U32.AND P4, PT, R3, R16, PT ;  /* 0x000000100300720c */ /* 0x000fe20003f84070 */
[----:B------:R-:W-:Y:S01]  /*0e70*/  IMAD.HI.U32 R4, R9, R14, RZ ;  /* 0x0000000e09047227 */ /* 0x000fe200078e00ff */
[----:B------:R-:W-:-:S02]  /*0e80*/  IABS R52, R21 ;  /* 0x0000001500347213 */ /* 0x000fc40000000000 */
[C---:B------:R-:W-:Y:S01]  /*0e90*/  LOP3.LUT R23, R8.reuse, 0x2a, RZ, 0xfc, !PT ;  /* 0x0000002a08177812 */ /* 0x040fe200078efcff */
[C---:B------:R-:W-:Y:S01]  /*0ea0*/  IMAD R10, R3.reuse, R12, R10 ;  /* 0x0000000c030a7224 */ /* 0x040fe200078e020a */
[C---:B------:R-:W-:Y:S01]  /*0eb0*/  LOP3.LUT R25, R8.reuse, 0x2c, RZ, 0xfc, !PT ;  /* 0x0000002c08197812 */ /* 0x040fe200078efcff */
[----:B------:R-:W-:Y:S01]  /*0ec0*/  IMAD.MOV R4, RZ, RZ, -R4 ;  /* 0x000000ffff047224 */ /* 0x000fe200078e0a04 */
[----:B------:R-:W-:Y:S01]  /*0ed0*/  IABS R54, R23 ;  /* 0x0000001700367213 */ /* 0x000fe20000000000 */
[----:B------:R-:W-:Y:S01]  /*0ee0*/  IMAD.MOV R7, RZ, RZ, -R7 ;  /* 0x000000ffff077224 */ /* 0x000fe200078e0a07 */
[C---:B------:R-:W-:Y:S01]  /*0ef0*/  ISETP.GT.U32.AND P5, PT, R3.reuse, R10, PT ;  /* 0x0000000a0300720c */ /* 0x040fe20003fa4070 */
[C---:B------:R-:W-:Y:S01]  /*0f00*/  IMAD R12, R3.reuse, R4, R14 ;  /* 0x00000004030c7224 */ /* 0x040fe200078e020e */
[----:B------:R-:W-:Y:S01]  /*0f10*/  LOP3.LUT R4, R8, 0x6, RZ, 0xfc, !PT ;  /* 0x0000000608047812 */ /* 0x000fe200078efcff */
[----:B------:R-:W-:Y:S01]  /*0f20*/  IMAD R14, R3, R7, R18 ;  /* 0x00000007030e7224 */ /* 0x000fe200078e0212 */
[----:B------:R-:W-:Y:S01]  /*0f30*/  IABS R56, R25 ;  /* 0x0000001900387213 */ /* 0x000fe20000000000 */
[----:B------:R-:W-:Y:S01]  /*0f40*/  @!P4 IMAD.IADD R16, R16, 0x1, -R3 ;  /* 0x000000011010c824 */ /* 0x000fe200078e0a03 */
[----:B------:R-:W-:Y:S01]  /*0f50*/  ISETP.GE.AND P1, PT, R4, RZ, PT ;  /* 0x000000ff0400720c */ /* 0x000fe20003f26270 */
[----:B------:R-:W-:Y:S01]  /*0f60*/  IMAD.HI.U32 R11, R9, R20, RZ ;  /* 0x00000014090b7227 */ /* 0x000fe200078e00ff */
[----:B------:R-:W-:-:S02]  /*0f70*/  ISETP.GT.U32.AND P4, PT, R3, R14, PT ;  /* 0x0000000e0300720c */ /* 0x000fc40003f84070 */
[----:B------:R-:W-:Y:S01]  /*0f80*/  IABS R18, R4 ;  /* 0x0000000400127213 */ /* 0x000fe20000000000 */
[----:B------:R-:W-:Y:S01]  /*0f90*/  IMAD.MOV.U32 R4, RZ, RZ, R16 ;  /* 0x000000ffff047224 */ /* 0x000fe200078e0010 */
[----:B------:R-:W-:Y:S01]  /*0fa0*/  ISETP.GT.U32.AND P0, PT, R3, R12, PT ;  /* 0x0000000c0300720c */ /* 0x000fe20003f04070 */
[----:B------:R-:W-:Y:S01]  /*0fb0*/  @!P5 IMAD.IADD R10, R10, 0x1, -R3 ;  /* 0x000000010a0ad824 */ /* 0x000fe200078e0a03 */
[C---:B------:R-:W-:Y:S01]  /*0fc0*/  LOP3.LUT R27, R8.reuse, 0x2e, RZ, 0xfc, !PT ;  /* 0x0000002e081b7812 */ /* 0x040fe200078efcff */
[----:B------:R-:W-:Y:S01]  /*0fd0*/  @!P2 IMAD.MOV R4, RZ, RZ, -R4 ;  /* 0x000000ffff04a224 */ /* 0x000fe200078e0a04 */
[----:B------:R-:W-:Y:S01]  /*0fe0*/  ISETP.GE.AND P2, PT, R8, RZ, PT ;  /* 0x000000ff0800720c */ /* 0x000fe20003f46270 */
[----:B------:R-:W-:Y:S01]  /*0ff0*/  IMAD.IADD R6, R13, 0x1, R6 ;  /* 0x000000010d067824 */ /* 0x000fe200078e0206 */
[----:B------:R-:W-:Y:S01]  /*1000*/  ISETP.GT.U32.AND P5, PT, R3, R10, PT ;  /* 0x0000000a0300720c */ /* 0x000fe20003fa4070 */
[----:B------:R-:W-:Y:S01]  /*1010*/  IMAD.HI.U32 R13, R9, R22, RZ ;  /* 0x00000016090d7227 */ /* 0x000fe200078e00ff */
[----:B------:R-:W-:-:S02]  /*1020*/  IABS R58, R27 ;  /* 0x0000001b003a7213 */ /* 0x000fc40000000000 */
[----:B------:R-:W-:Y:S01]  /*1030*/  LOP3.LUT R29, R8, 0x30, RZ, 0xfc, !PT ;  /* 0x00000030081d7812 */ /* 0x000fe200078efcff */
[----:B------:R-:W-:Y:S01]  /*1040*/  @!P4 IMAD.IADD R14, R14, 0x1, -R3 ;  /* 0x000000010e0ec824 */ /* 0x000fe200078e0a03 */
[----:B------:R-:W-:Y:S01]  /*1050*/  LOP3.LUT R31, R8, 0x32, RZ, 0xfc, !PT ;  /* 0x00000032081f7812 */ /* 0x000fe200078efcff */
[----:B------:R-:W-:Y:S01]  /*1060*/  IMAD.MOV R11, RZ, RZ, -R11 ;  /* 0x000000ffff0b7224 */ /* 0x000fe200078e0a0b */
[----:B------:R-:W-:Y:S01]  /*1070*/  IABS R60, R29 ;  /* 0x0000001d003c7213 */ /* 0x000fe20000000000 */
[----:B------:R-:W-:Y:S01]  /*1080*/  @!P0 IMAD.IADD R12, R12, 0x1, -R3 ;  /* 0x000000010c0c8824 */ /* 0x000fe200078e0a03 */
[C---:B------:R-:W-:Y:S01]  /*1090*/  ISETP.GT.U32.AND P4, PT, R3.reuse, R14, PT ;  /* 0x0000000e0300720c */ /* 0x040fe20003f84070 */
[----:B------:R-:W-:Y:S01]  /*10a0*/  IMAD.MOV R13, RZ, RZ, -R13 ;  /* 0x000000ffff0d7224 */ /* 0x000fe200078e0a0d */
[----:B------:R-:W-:Y:S01]  /*10b0*/  IABS R62, R31 ;  /* 0x0000001f003e7213 */ /* 0x000fe20000000000 */
[----:B------:R-:W-:Y:S01]  /*10c0*/  @!P5 IMAD.IADD R10, R10, 0x1, -R3 ;  /* 0x000000010a0ad824 */ /* 0x000fe200078e0a03 */
[C---:B------:R-:W-:Y:S01]  /*10d0*/  ISETP.GT.U32.AND P0, PT, R3.reuse, R12, PT ;  /* 0x0000000c0300720c */ /* 0x040fe20003f04070 */
[----:B------:R-:W-:Y:S01]  /*10e0*/  IMAD R20, R3, R11, R20 ;  /* 0x0000000b03147224 */ /* 0x000fe200078e0214 */
[----:B------:R-:W-:Y:S01]  /*10f0*/  ISETP.GE.AND P5, PT, R15, RZ, PT ;  /* 0x000000ff0f00720c */ /* 0x000fe20003fa6270 */
[C---:B------:R-:W-:Y:S01]  /*1100*/  IMAD R22, R3.reuse, R13, R22 ;  /* 0x0000000d03167224 */ /* 0x040fe200078e0216 */
[----:B------:R-:W-:Y:S01]  /*1110*/  LOP3.LUT R13, R8, 0xe, RZ, 0xfc, !PT ;  /* 0x0000000e080d7812 */ /* 0x000fe200078efcff */
[----:B------:R-:W-:Y:S01]  /*1120*/  @!P2 IMAD.MOV R10, RZ, RZ, -R10 ;  /* 0x000000ffff0aa224 */ /* 0x000fe200078e0a0a */
[----:B------:R-:W-:Y:S01]  /*1130*/  ISETP.GT.U32.AND P2, PT, R3, R20, PT ;  /* 0x000000140300720c */ /* 0x000fe20003f44070 */
[----:B------:R-:W-:Y:S01]  /*1140*/  IMAD.HI.U32 R7, R9, R18, RZ ;  /* 0x0000001209077227 */ /* 0x000fe200078e00ff */
[----:B------:R-:W-:-:S02]  /*1150*/  IABS R26, R13 ;  /* 0x0000000d001a7213 */ /* 0x000fc40000000000 */
[----:B------:R-:W-:Y:S01]  /*1160*/  LOP3.LUT R15, R8, 0x10, RZ, 0xfc, !PT ;  /* 0x00000010080f7812 */ /* 0x000fe200078efcff */
[----:B------:R-:W-:Y:S01]  /*1170*/  @!P4 IMAD.IADD R14, R14, 0x1, -R3 ;  /* 0x000000010e0ec824 */ /* 0x000fe200078e0a03 */
[C---:B------:R-:W-:Y:S01]  /*1180*/  ISETP.GT.U32.AND P4, PT, R3.reuse, R22, PT ;  /* 0x000000160300720c */ /* 0x040fe20003f84070 */
[----:B------:R-:W-:Y:S01]  /*1190*/  IMAD.MOV R7, RZ, RZ, -R7 ;  /* 0x000000ffff077224 */ /* 0x000fe200078e0a07 */
[----:B------:R-:W-:Y:S01]  /*11a0*/  IABS R28, R15 ;  /* 0x0000000f001c7213 */ /* 0x000fe20000000000 */
[--C-:B------:R-:W-:Y:S01]  /*11b0*/  @!P0 IMAD.IADD R12, R12, 0x1, -R3.reuse ;  /* 0x000000010c0c8824 */ /* 0x100fe200078e0a03 */
[C---:B------:R-:W-:Y:S01]  /*11c0*/  LOP3.LUT R33, R8.reuse, 0x38, RZ, 0xfc, !PT ;  /* 0x0000003808217812 */ /* 0x040fe200078efcff */
[----:B------:R-:W-:Y:S01]  /*11d0*/  IMAD R16, R3, R7, R18 ;  /* 0x0000000703107224 */ /* 0x000fe200078e0212 */
[----:B------:R-:W-:Y:S01]  /*11e0*/  LOP3.LUT R7, R8, 0xc, RZ, 0xfc, !PT ;  /* 0x0000000c08077812 */ /* 0x000fe200078efcff */
[----:B------:R-:W-:Y:S01]  /*11f0*/  @!P2 IMAD.IADD R20, R20, 0x1, -R3 ;  /* 0x000000011414a824 */ /* 0x000fe200078e0a03 */
[----:B------:R-:W-:Y:S01]  /*1200*/  LOP3.LUT R35, R8, 0x3a, RZ, 0xfc, !PT ;  /* 0x0000003a08237812 */ /* 0x000fe200078efcff */
[----:B------:R-:W-:Y:S01]  /*1210*/  IMAD.HI.U32 R11, R9, R26, RZ ;  /* 0x0000001a090b7227 */ /* 0x000fe200078e00ff */
[----:B------:R-:W-:-:S02]  /*1220*/  ISETP.GT.U32.AND P0, PT, R3, R16, PT ;  /* 0x000000100300720c */ /* 0x000fc40003f04070 */
[----:B------:R-:W-:Y:S01]  /*1230*/  IABS R24, R7 ;  /* 0x0000000700187213 */ /* 0x000fe20000000000 */
[----:B------:R-:W-:Y:S01]  /*1240*/  @!P4 IMAD.IADD R22, R22, 0x1, -R3 ;  /* 0x000000011616c824 */ /* 0x000fe200078e0a03 */
[----:B------:R-:W-:Y:S01]  /*1250*/  ISETP.GT.U32.AND P4, PT, R3, R20, PT ;  /* 0x000000140300720c */ /* 0x000fe20003f84070 */
[----:B------:R-:W-:Y:S01]  /*1260*/  IMAD.MOV R11, RZ, RZ, -R11 ;  /* 0x000000ffff0b7224 */ /* 0x000fe200078e0a0b */
[----:B------:R-:W-:Y:S01]  /*1270*/  IABS R66, R33 ;  /* 0x0000002100427213 */ /* 0x000fe20000000000 */
[----:B------:R-:W-:Y:S01]  /*1280*/  @!P6 IMAD.MOV R12, RZ, RZ, -R12 ;  /* 0x000000ffff0ce224 */ /* 0x000fe200078e0a0c */
[----:B------:R-:W-:Y:S01]  /*1290*/  ISETP.GE.AND P6, PT, R17, RZ, PT ;  /* 0x000000ff1100720c */ /* 0x000fe20003fc6270 */
[----:B------:R-:W-:Y:S01]  /*12a0*/  IMAD R26, R3, R11, R26 ;  /* 0x0000000b031a7224 */ /* 0x000fe200078e021a */
[----:B------:R-:W-:Y:S01]  /*12b0*/  LOP3.LUT R17, R8, 0x12, RZ, 0xfc, !PT ;  /* 0x0000001208117812 */ /* 0x000fe200078efcff */
[----:B------:R-:W-:Y:S01]  /*12c0*/  IMAD.HI.U32 R11, R9, R32, RZ ;  /* 0x00000020090b7227 */ /* 0x000fe200078e00ff */
[----:B------:R-:W-:-:S02]  /*12d0*/  IABS R68, R35 ;  /* 0x0000002300447213 */ /* 0x000fc40000000000 */
[----:B------:R-:W-:Y:S01]  /*12e0*/  IABS R30, R17 ;  /* 0x00000011001e7213 */ /* 0x000fe20000000000 */
[--C-:B------:R-:W-:Y:S01]  /*12f0*/  @!P0 IMAD.IADD R16, R16, 0x1, -R3.reuse ;  /* 0x0000000110108824 */ /* 0x100fe200078e0a03 */
[----:B------:R-:W-:Y:S01]  /*1300*/  ISETP.GE.AND P0, PT, R7, RZ, PT ;  /* 0x000000ff0700720c */ /* 0x000fe20003f06270 */
[----:B------:R-:W-:Y:S01]  /*1310*/  @!P4 IMAD.IADD R20, R20, 0x1, -R3 ;  /* 0x000000011414c824 */ /* 0x000fe200078e0a03 */
[----:B------:R-:W-:Y:S01]  /*1320*/  ISETP.GT.U32.AND P4, PT, R3, R26, PT ;  /* 0x0000001a0300720c */ /* 0x000fe20003f84070 */
[----:B------:R-:W-:Y:S01]  /*1330*/  IMAD.HI.U32 R7, R9, R24, RZ ;  /* 0x0000001809077227 */ /* 0x000fe200078e00ff */
[----:B------:R-:W-:-:S03]  /*1340*/  ISETP.GT.U32.AND P2, PT, R3, R16, PT ;  /* 0x000000100300720c */ /* 0x000fc60003f44070 */
[----:B------:R-:W-:Y:S02]  /*1350*/  IMAD.MOV R7, RZ, RZ, -R7 ;  /* 0x000000ffff077224 */ /* 0x000fe400078e0a07 */
[----:B------:R-:W-:Y:S02]  /*1360*/  @!P5 IMAD.MOV R20, RZ, RZ, -R20 ;  /* 0x000000ffff14d224 */ /* 0x000fe400078e0a14 */
[----:B------:R-:W-:Y:S02]  /*1370*/  IMAD R24, R3, R7, R24 ;  /* 0x0000000703187224 */ /* 0x000fe400078e0218 */
[----:B------:R-:W-:-:S04]  /*1380*/  IMAD.HI.U32 R7, R9, R28, RZ ;  /* 0x0000001c09077227 */ /* 0x000fc800078e00ff */
[--C-:B------:R-:W-:Y:S01]  /*1390*/  @!P2 IMAD.IADD R16, R16, 0x1, -R3.reuse ;  /* 0x000000011010a824 */ /* 0x100fe200078e0a03 */
[C---:B------:R-:W-:Y:S01]  /*13a0*/  ISETP.GT.U32.AND P2, PT, R3.reuse, R24, PT ;  /* 0x000000180300720c */ /* 0x040fe20003f44070 */
[----:B------:R-:W-:Y:S02]  /*13b0*/  @!P4 IMAD.IADD R26, R26, 0x1, -R3 ;  /* 0x000000011a1ac824 */ /* 0x000fe400078e0a03 */
[----:B------:R-:W-:Y:S02]  /*13c0*/  IMAD.MOV.U32 R18, RZ, RZ, R16 ;  /* 0x000000ffff127224 */ /* 0x000fe400078e0010 */
[----:B------:R-:W-:Y:S01]  /*13d0*/  IMAD.MOV R16, RZ, RZ, -R7 ;  /* 0x000000ffff107224 */ /* 0x000fe200078e0a07 */
[----:B------:R-:W-:Y:S01]  /*13e0*/  ISETP.GT.U32.AND P4, PT, R3, R26, PT ;  /* 0x0000001a0300720c */ /* 0x000fe20003f84070 */
[----:B------:R-:W-:-:S04]  /*13f0*/  IMAD.HI.U32 R7, R9, R30, RZ ;  /* 0x0000001e09077227 */ /* 0x000fc800078e00ff */
[C---:B------:R-:W-:Y:S02]  /*1400*/  IMAD R16, R3.reuse, R16, R28 ;  /* 0x0000001003107224 */ /* 0x040fe400078e021c */
[----:B------:R-:W-:Y:S02]  /*1410*/  IMAD.MOV R7, RZ, RZ, -R7 ;  /* 0x000000ffff077224 */ /* 0x000fe400078e0a07 */
[--C-:B------:R-:W-:Y:S01]  /*1420*/  @!P2 IMAD.IADD R24, R24, 0x1, -R3.reuse ;  /* 0x000000011818a824 */ /* 0x100fe200078e0a03 */
[C---:B------:R-:W-:Y:S01]  /*1430*/  ISETP.GT.U32.AND P5, PT, R3.reuse, R16, PT ;  /* 0x000000100300720c */ /* 0x040fe20003fa4070 */
[----:B------:R-:W-:Y:S01]  /*1440*/  IMAD R30, R3, R7, R30 ;  /* 0x00000007031e7224 */ /* 0x000fe200078e021e */
[----:B------:R-:W-:Y:S01]  /*1450*/  ISETP.GE.AND P2, PT, R15, RZ, PT ;  /* 0x000000ff0f00720c */ /* 0x000fe20003f46270 */
[----:B------:R-:W-:Y:S01]  /*1460*/  @!P4 IMAD.IADD R26, R26, 0x1, -R3 ;  /* 0x000000011a1ac824 */ /* 0x000fe200078e0a03 */
[----:B------:R-:W-:Y:S01]  /*1470*/  LOP3.LUT R15, R8, 0x18, RZ, 0xfc, !PT ;  /* 0x00000018080f7812 */ /* 0x000fe200078efcff */
[----:B------:R-:W-:Y:S01]  /*1480*/  @!P3 IMAD.MOV R14, RZ, RZ, -R14 ;  /* 0x000000ffff0eb224 */ /* 0x000fe200078e0a0e */
[C---:B------:R-:W-:Y:S01]  /*1490*/  ISETP.GT.U32.AND P4, PT, R3.reuse, R30, PT ;  /* 0x0000001e0300720c */ /* 0x040fe20003f84070 */
[----:B------:R-:W-:Y:S01]  /*14a0*/  @!P1 IMAD.MOV R18, RZ, RZ, -R18 ;  /* 0x000000ffff129224 */ /* 0x000fe200078e0a12 */
[C---:B------:R-:W-:Y:S01]  /*14b0*/  ISETP.GT.U32.AND P3, PT, R3.reuse, R22, PT ;  /* 0x000000160300720c */ /* 0x040fe20003f64070 */
[----:B------:R-:W-:Y:S01]  /*14c0*/  IMAD.MOV R11, RZ, RZ, -R11 ;  /* 0x000000ffff0b7224 */ /* 0x000fe200078e0a0b */
[C---:B------:R-:W-:Y:S01]  /*14d0*/  ISETP.GT.U32.AND P1, PT, R3.reuse, R24, PT ;  /* 0x000000180300720c */ /* 0x040fe20003f24070 */
[----:B------:R-:W-:Y:S01]  /*14e0*/  IMAD R37, R6, 0x80, R241 ;  /* 0x0000008006257824 */ /* 0x000fe200078e02f1 */
[----:B------:R-:W-:Y:S01]  /*14f0*/  IABS R36, R15 ;  /* 0x0000000f00247213 */ /* 0x000fe20000000000 */
[C---:B------:R-:W-:Y:S01]  /*1500*/  IMAD R32, R3.reuse, R11, R32 ;  /* 0x0000000b03207224 */ /* 0x040fe200078e0220 */
[----:B------:R-:W-:Y:S01]  /*1510*/  LOP3.LUT R11, R8, 0x16, RZ, 0xfc, !PT ;  /* 0x00000016080b7812 */ /* 0x000fe200078efcff */
[--C-:B------:R-:W-:Y:S01]  /*1520*/  @!P5 IMAD.IADD R16, R16, 0x1, -R3.reuse ;  /* 0x000000011010d824 */ /* 0x100fe200078e0a03 */
[----:B------:R1:W-:Y:S02]  /*1530*/  STL [R1+0x100], R37 ;  /* 0x0001002501007387 */ /* 0x0003e40000100800 */
[----:B------:R-:W-:Y:S01]  /*1540*/  IABS R34, R11 ;  /* 0x0000000b00227213 */ /* 0x000fe20000000000 */
[--C-:B------:R-:W-:Y:S01]  /*1550*/  @!P4 IMAD.IADD R30, R30, 0x1, -R3.reuse ;  /* 0x000000011e1ec824 */ /* 0x100fe200078e0a03 */
[----:B------:R-:W-:Y:S01]  /*1560*/  ISETP.GT.U32.AND P5, PT, R3, R16, PT ;  /* 0x000000100300720c */ /* 0x000fe20003fa4070 */
[--C-:B------:R-:W-:Y:S01]  /*1570*/  @!P3 IMAD.IADD R22, R22, 0x1, -R3.reuse ;  /* 0x000000011616b824 */ /* 0x100fe200078e0a03 */
[----:B------:R-:W-:Y:S01]  /*1580*/  ISETP.GE.AND P3, PT, R13, RZ, PT ;  /* 0x000000ff0d00720c */ /* 0x000fe20003f66270 */
[----:B------:R-:W-:Y:S01]  /*1590*/  @!P1 IMAD.IADD R24, R24, 0x1, -R3 ;  /* 0x0000000118189824 */ /* 0x000fe200078e0a03 */
[----:B------:R-:W-:Y:S01]  /*15a0*/  ISETP.GT.U32.AND P4, PT, R3, R30, PT ;  /* 0x0000001e0300720c */ /* 0x000fe20003f84070 */
[----:B------:R-:W-:Y:S01]  /*15b0*/  IMAD.HI.U32 R7, R9, R34, RZ ;  /* 0x0000002209077227 */ /* 0x000fe200078e00ff */
[----:B------:R-:W-:-:S02]  /*15c0*/  ISETP.GE.AND P1, PT, R19, RZ, PT ;  /* 0x000000ff1300720c */ /* 0x000fc40003f26270 */
[C---:B------:R-:W-:Y:S01]  /*15d0*/  LOP3.LUT R19, R8.reuse, 0x22, RZ, 0xfc, !PT ;  /* 0x0000002208137812 */ /* 0x040fe200078efcff */
[----:B------:R-:W-:Y:S01]  /*15e0*/  @!P6 IMAD.MOV R22, RZ, RZ, -R22 ;  /* 0x000000ffff16e224 */ /* 0x000fe200078e0a16 */
[----:B------:R-:W-:Y:S01]  /*15f0*/  ISETP.GE.AND P6, PT, R17, RZ, PT ;  /* 0x000000ff1100720c */ /* 0x000fe20003fc6270 */
[----:B------:R-:W-:Y:S01]  /*1600*/  @!P0 IMAD.MOV R24, RZ, RZ, -R24 ;  /* 0x000000ffff188224 */ /* 0x000fe200078e0a18 */
[----:B------:R-:W-:Y:S01]  /*1610*/  ISETP.GT.U32.AND P0, PT, R3, R32, PT ;  /* 0x000000200300720c */ /* 0x000fe20003f04070 */
[----:B------:R-:W-:Y:S01]  /*1620*/  IMAD.MOV R13, RZ, RZ, -R7 ;  /* 0x000000ffff0d7224 */ /* 0x000fe200078e0a07 */
[----:B------:R-:W-:Y:S01]  /*1630*/  LOP3.LUT R17, R8, 0x1a, RZ, 0xfc, !PT ;  /* 0x0000001a08117812 */ /* 0x000fe200078efcff */
[----:B------:R-:W-:Y:S01]  /*1640*/  IMAD.HI.U32 R7, R9, R36, RZ ;  /* 0x0000002409077227 */ /* 0x000fe200078e00ff */
[----:B------:R-:W-:Y:S02]  /*1650*/  IABS R46, R19 ;  /* 0x00000013002e7213 */ /* 0x000fe40000000000 */
[----:B------:R-:W-:Y:S01]  /*1660*/  IABS R38, R17 ;  /* 0x0000001100267213 */ /* 0x000fe20000000000 */
[----:B------:R-:W-:Y:S01]  /*1670*/  @!P5 IMAD.IADD R16, R16, 0x1, -R3 ;  /* 0x000000011010d824 */ /* 0x000fe200078e0a03 */
[----:B------:R-:W-:Y:S01]  /*1680*/  ISETP.GE.AND P5, PT, R15, RZ, PT ;  /* 0x000000ff0f00720c */ /* 0x000fe20003fa6270 */
[----:B------:R-:W-:Y:S01]  /*1690*/  IMAD.MOV R7, RZ, RZ, -R7 ;  /* 0x000000ffff077224 */ /* 0x000fe200078e0a07 */
[----:B------:R-:W-:Y:S01]  /*16a0*/  LOP3.LUT R15, R8, 0x1e, RZ, 0xfc, !PT ;  /* 0x0000001e080f7812 */ /* 0x000fe200078efcff */
[----:B------:R-:W-:-:S02]  /*16b0*/  IMAD.MOV.U32 R28, RZ, RZ, R16 ;  /* 0x000000ffff1c7224 */ /* 0x000fc400078e0010 */
[--C-:B------:R-:W-:Y:S01]  /*16c0*/  @!P4 IMAD.IADD R30, R30, 0x1, -R3.reuse ;  /* 0x000000011e1ec824 */ /* 0x100fe200078e0a03 */
[----:B------:R-:W-:Y:S01]  /*16d0*/  IABS R42, R15 ;  /* 0x0000000f002a7213 */ /* 0x000fe20000000000 */
[C---:B------:R-:W-:Y:S01]  /*16e0*/  IMAD R16, R3.reuse, R7, R36 ;  /* 0x0000000703107224 */ /* 0x040fe200078e0224 */
[----:B------:R-:W-:Y:S01]  /*16f0*/  LOP3.LUT R7, R8, 0x1c, RZ, 0xfc, !PT ;  /* 0x0000001c08077812 */ /* 0x000fe200078efcff */
[----:B------:R-:W-:Y:S02]  /*1700*/  @!P0 IMAD.IADD R32, R32, 0x1, -R3 ;  /* 0x0000000120208824 */ /* 0x000fe400078e0a03 */
[----:B------:R-:W-:Y:S01]  /*1710*/  @!P6 IMAD.MOV R30, RZ, RZ, -R30 ;  /* 0x000000ffff1ee224 */ /* 0x000fe200078e0a1e */
[C---:B------:R-:W-:Y:S01]  /*1720*/  ISETP.GT.U32.AND P6, PT, R3.reuse, R16, PT ;  /* 0x000000100300720c */ /* 0x040fe20003fc4070 */
[C---:B------:R-:W-:Y:S01]  /*1730*/  IMAD R34, R3.reuse, R13, R34 ;  /* 0x0000000d03227224 */ /* 0x040fe200078e0222 */
[C---:B------:R-:W-:Y:S01]  /*1740*/  ISETP.GT.U32.AND P0, PT, R3.reuse, R32, PT ;  /* 0x000000200300720c */ /* 0x040fe20003f04070 */
[----:B------:R-:W-:Y:S01]  /*1750*/  @!P3 IMAD.MOV R26, RZ, RZ, -R26 ;  /* 0x000000ffff1ab224 */ /* 0x000fe200078e0a1a */
[----:B------:R-:W-:Y:S01]  /*1760*/  IABS R40, R7 ;  /* 0x0000000700287213 */ /* 0x000fe20000000000 */
[----:B------:R-:W-:Y:S01]  /*1770*/  @!P2 IMAD.MOV R28, RZ, RZ, -R28 ;  /* 0x000000ffff1ca224 */ /* 0x000fe200078e0a1c */
[----:B------:R-:W-:-:S02]  /*1780*/  ISETP.GT.U32.AND P4, PT, R3, R34, PT ;  /* 0x000000220300720c */ /* 0x000fc40003f84070 */
[----:B------:R-:W-:Y:S01]  /*1790*/  ISETP.GE.AND P3, PT, R11, RZ, PT ;  /* 0x000000ff0b00720c */ /* 0x000fe20003f66270 */
[----:B------:R-:W-:Y:S01]  /*17a0*/  IMAD.HI.U32 R11, R9, R38, RZ ;  /* 0x00000026090b7227 */ /* 0x000fe200078e00ff */
[----:B------:R-:W-:Y:S02]  /*17b0*/  ISETP.GE.AND P2, PT, R17, RZ, PT ;  /* 0x000000ff1100720c */ /* 0x000fe40003f46270 */
[----:B------:R-:W-:Y:S01]  /*17c0*/  LOP3.LUT R17, R8, 0x20, RZ, 0xfc, !PT ;  /* 0x0000002008117812 */ /* 0x000fe200078efcff */
[--C-:B------:R-:W-:Y:S02]  /*17d0*/  @!P6 IMAD.IADD R16, R16, 0x1, -R3.reuse ;  /* 0x000000011010e824 */ /* 0x100fe400078e0a03 */
[----:B------:R-:W-:Y:S01]  /*17e0*/  @!P0 IMAD.IADD R32, R32, 0x1, -R3 ;  /* 0x0000000120208824 */ /* 0x000fe200078e0a03 */
[----:B------:R-:W-:Y:S01]  /*17f0*/  ISETP.GE.AND P0, PT, R7, RZ, PT ;  /* 0x000000ff0700720c */ /* 0x000fe20003f06270 */
[----:B------:R-:W-:Y:S01]  /*1800*/  IMAD.HI.U32 R7, R9, R40, RZ ;  /* 0x0000002809077227 */ /* 0x000fe200078e00ff */
[----:B------:R-:W-:-:S02]  /*1810*/  ISETP.GT.U32.AND P6, PT, R3, R16, PT ;  /* 0x000000100300720c */ /* 0x000fc40003fc4070 */
[----:B------:R-:W-:Y:S01]  /*1820*/  IABS R44, R17 ;  /* 0x00000011002c7213 */ /* 0x000fe20000000000 */
[----:B------:R-:W-:Y:S02]  /*1830*/  IMAD.MOV R13, RZ, RZ, -R7 ;  /* 0x000000ffff0d7224 */ /* 0x000fe400078e0a07 */
[----:B------:R-:W-:Y:S02]  /*1840*/  IMAD.MOV R11, RZ, RZ, -R11 ;  /* 0x000000ffff0b7224 */ /* 0x000fe400078e0a0b */
[C---:B------:R-:W-:Y:S02]  /*1850*/  IMAD R40, R3.reuse, R13, R40 ;  /* 0x0000000d03287224 */ /* 0x040fe400078e0228 */
[--C-:B------:R-:W-:Y:S02]  /*1860*/  @!P4 IMAD.IADD R34, R34, 0x1, -R3.reuse ;  /* 0x000000012222c824 */ /* 0x100fe400078e0a03 */
[C---:B------:R-:W-:Y:S02]  /*1870*/  IMAD R38, R3.reuse, R11, R38 ;  /* 0x0000000b03267224 */ /* 0x040fe400078e0226 */
[----:B------:R-:W-:Y:S01]  /*1880*/  @!P6 IMAD.IADD R16, R16, 0x1, -R3 ;  /* 0x000000011010e824 */ /* 0x000fe200078e0a03 */
[C---:B------:R-:W-:Y:S01]  /*1890*/  ISETP.GT.U32.AND P6, PT, R3.reuse, R40, PT ;  /* 0x000000280300720c */ /* 0x040fe20003fc4070 */
[----:B------:R-:W-:Y:S01]  /*18a0*/  @!P1 IMAD.MOV R32, RZ, RZ, -R32 ;  /* 0x000000ffff209224 */ /* 0x000fe200078e0a20 */
[----:B------:R-:W-:Y:S01]  /*18b0*/  ISETP.GT.U32.AND P4, PT, R3, R34, PT ;  /* 0x000000220300720c */ /* 0x000fe20003f84070 */
[----:B------:R-:W-:Y:S01]  /*18c0*/  IMAD.HI.U32 R11, R9, R44, RZ ;  /* 0x0000002c090b7227 */ /* 0x000fe200078e00ff */
[----:B------:R-:W-:-:S03]  /*18d0*/  ISETP.GT.U32.AND P1, PT, R3, R38, PT ;  /* 0x000000260300720c */ /* 0x000fc60003f24070 */
[----:B------:R-:W-:Y:S02]  /*18e0*/  IMAD.MOV R11, RZ, RZ, -R11 ;  /* 0x000000ffff0b7224 */ /* 0x000fe400078e0a0b */
[----:B------:R-:W-:-:S04]  /*18f0*/  IMAD.HI.U32 R7, R9, R42, RZ ;  /* 0x0000002a09077227 */ /* 0x000fc800078e00ff */
[--C-:B------:R-:W-:Y:S02]  /*1900*/  @!P6 IMAD.IADD R40, R40, 0x1, -R3.reuse ;  /* 0x000000012828e824 */ /* 0x100fe400078e0a03 */
[--C-:B------:R-:W-:Y:S01]  /*1910*/  @!P4 IMAD.IADD R34, R34, 0x1, -R3.reuse ;  /* 0x000000012222c824 */ /* 0x100fe200078e0a03 */
[----:B------:R-:W-:Y:S01]  /*1920*/  ISETP.GE.AND P4, PT, R15, RZ, PT ;  /* 0x000000ff0f00720c */ /* 0x000fe20003f86270 */
[----:B------:R-:W-:Y:S01]  /*1930*/  @!P1 IMAD.IADD R38, R38, 0x1, -R3 ;  /* 0x0000000126269824 */ /* 0x000fe200078e0a03 */
[C---:B------:R-:W-:Y:S01]  /*1940*/  ISETP.GT.U32.AND P6, PT, R3.reuse, R40, PT ;  /* 0x000000280300720c */ /* 0x040fe20003fc4070 */
[C---:B------:R-:W-:Y:S01]  /*1950*/  IMAD R44, R3.reuse, R11, R44 ;  /* 0x0000000b032c7224 */ /* 0x040fe200078e022c */
[----:B------:R-:W-:Y:S01]  /*1960*/  LOP3.LUT R15, R8, 0x24, RZ, 0xfc, !PT ;  /* 0x00000024080f7812 */ /* 0x000fe200078efcff */
[----:B------:R-:W-:Y:S01]  /*1970*/  @!P3 IMAD.MOV R34, RZ, RZ, -R34 ;  /* 0x000000ffff22b224 */ /* 0x000fe200078e0a22 */
[----:B------:R-:W-:Y:S01]  /*1980*/  ISETP.GT.U32.AND P3, PT, R3, R38, PT ;  /* 0x000000260300720c */ /* 0x000fe20003f64070 */
[----:B------:R-:W-:Y:S01]  /*1990*/  IMAD.MOV R7, RZ, RZ, -R7 ;  /* 0x000000ffff077224 */ /* 0x000fe200078e0a07 */
[----:B------:R-:W-:Y:S01]  /*19a0*/  IABS R48, R15 ;  /* 0x0000000f00307213 */ /* 0x000fe20000000000 */
[----:B------:R-:W-:Y:S01]  /*19b0*/  IMAD.HI.U32 R13, R9, R46, RZ ;  /* 0x0000002e090d7227 */ /* 0x000fe200078e00ff */
[----:B------:R-:W-:-:S02]  /*19c0*/  ISETP.GE.AND P1, PT, R17, RZ, PT ;  /* 0x000000ff1100720c */ /* 0x000fc40003f26270 */
[----:B------:R-:W-:Y:S01]  /*19d0*/  LOP3.LUT R17, R8, 0x26, RZ, 0xfc, !PT ;  /* 0x0000002608117812 */ /* 0x000fe200078efcff */
[C---:B------:R-:W-:Y:S02]  /*19e0*/  IMAD R42, R3.reuse, R7, R42 ;  /* 0x00000007032a7224 */ /* 0x040fe400078e022a */
[----:B------:R-:W-:Y:S01]  /*19f0*/  @!P6 IMAD.IADD R40, R40, 0x1, -R3 ;  /* 0x000000012828e824 */ /* 0x000fe200078e0a03 */
[----:B------:R-:W-:Y:S01]  /*1a00*/  ISETP.GT.U32.AND P6, PT, R3, R44, PT ;  /* 0x0000002c0300720c */ /* 0x000fe20003fc4070 */
[----:B------:R-:W-:Y:S01]  /*1a10*/  IMAD.HI.U32 R7, R9, R48, RZ ;  /* 0x0000003009077227 */ /* 0x000fe200078e00ff */
[----:B------:R-:W-:-:S03]  /*1a20*/  IABS R50, R17 ;  /* 0x0000001100327213 */ /* 0x000fc60000000000 */
[----:B------:R-:W-:Y:S02]  /*1a30*/  IMAD.MOV R7, RZ, RZ, -R7 ;  /* 0x000000ffff077224 */ /* 0x000fe400078e0a07 */
[----:B------:R-:W-:Y:S01]  /*1a40*/  @!P3 IMAD.IADD R38, R38, 0x1, -R3 ;  /* 0x000000012626b824 */ /* 0x000fe200078e0a03 */
[C---:B------:R-:W-:Y:S01]  /*1a50*/  ISETP.GT.U32.AND P3, PT, R3.reuse, R42, PT ;  /* 0x0000002a0300720c */ /* 0x040fe20003f64070 */
[C---:B------:R-:W-:Y:S02]  /*1a60*/  IMAD R48, R3.reuse, R7, R48 ;  /* 0x0000000703307224 */ /* 0x040fe400078e0230 */
[----:B------:R-:W-:Y:S02]  /*1a70*/  IMAD.MOV R13, RZ, RZ, -R13 ;  /* 0x000000ffff0d7224 */ /* 0x000fe400078e0a0d */
[----:B------:R-:W-:Y:S01]  /*1a80*/  @!P6 IMAD.IADD R44, R44, 0x1, -R3 ;  /* 0x000000012c2ce824 */ /* 0x000fe200078e0a03 */
[C---:B------:R-:W-:Y:S01]  /*1a90*/  ISETP.GT.U32.AND P6, PT, R3.reuse, R48, PT ;  /* 0x000000300300720c */ /* 0x040fe20003fc4070 */
[----:B------:R-:W-:-:S02]  /*1aa0*/  IMAD R46, R3, R13, R46 ;  /* 0x0000000d032e7224 */ /* 0x000fc400078e022e */
[----:B------:R-:W-:-:S04]  /*1ab0*/  IMAD.HI.U32 R11, R9, R50, RZ ;  /* 0x00000032090b7227 */ /* 0x000fc800078e00ff */
[----:B------:R-:W-:Y:S01]  /*1ac0*/  @!P3 IMAD.IADD R42, R42, 0x1, -R3 ;  /* 0x000000012a2ab824 */ /* 0x000fe200078e0a03 */
[----:B------:R-:W-:Y:S01]  /*1ad0*/  ISETP.GT.U32.AND P3, PT, R3, R46, PT ;  /* 0x0000002e0300720c */ /* 0x000fe20003f64070 */
[----:B------:R-:W-:-:S04]  /*1ae0*/  IMAD.HI.U32 R13, R9, R52, RZ ;  /* 0x00000034090d7227 */ /* 0x000fc800078e00ff */
[----:B------:R-:W-:Y:S01]  /*1af0*/  @!P6 IMAD.IADD R48, R48, 0x1, -R3 ;  /* 0x000000013030e824 */ /* 0x000fe200078e0a03 */
[----:B------:R-:W-:Y:S01]  /*1b00*/  ISETP.GT.U32.AND P6, PT, R3, R42, PT ;  /* 0x0000002a0300720c */ /* 0x000fe20003fc4070 */
[----:B------:R-:W-:Y:S02]  /*1b10*/  IMAD.MOV R11, RZ, RZ, -R11 ;  /* 0x000000ffff0b7224 */ /* 0x000fe400078e0a0b */
[----:B------:R-:W-:Y:S02]  /*1b20*/  IMAD.MOV R13, RZ, RZ, -R13 ;  /* 0x000000ffff0d7224 */ /* 0x000fe400078e0a0d */
[----:B------:R-:W-:-:S04]  /*1b30*/  IMAD.HI.U32 R7, R9, R54, RZ ;  /* 0x0000003609077227 */ /* 0x000fc800078e00ff */
[C---:B------:R-:W-:Y:S02]  /*1b40*/  IMAD R50, R3.reuse, R11, R50 ;  /* 0x0000000b03327224 */ /* 0x040fe400078e0232 */
[----:B------:R-:W-:Y:S02]  /*1b50*/  IMAD R52, R3, R13, R52 ;  /* 0x0000000d03347224 */ /* 0x000fe400078e0234 */
[----:B------:R-:W-:Y:S02]  /*1b60*/  IMAD.MOV R11, RZ, RZ, -R7 ;  /* 0x000000ffff0b7224 */ /* 0x000fe400078e0a07 */
[----:B------:R-:W-:-:S04]  /*1b70*/  IMAD.HI.U32 R7, R9, R56, RZ ;  /* 0x0000003809077227 */ /* 0x000fc800078e00ff */
[C---:B------:R-:W-:Y:S02]  /*1b80*/  IMAD R54, R3.reuse, R11, R54 ;  /* 0x0000000b03367224 */ /* 0x040fe400078e0236 */
[----:B------:R-:W-:Y:S01]  /*1b90*/  @!P6 IMAD.IADD R42, R42, 0x1, -R3 ;  /* 0x000000012a2ae824 */ /* 0x000fe200078e0a03 */
[----:B------:R-:W-:Y:S01]  /*1ba0*/  ISETP.GT.U32.AND P6, PT, R3, R52, PT ;  /* 0x000000340300720c */ /* 0x000fe20003fc4070 */
[----:B------:R-:W-:Y:S02]  /*1bb0*/  IMAD.MOV R11, RZ, RZ, -R7 ;  /* 0x000000ffff0b7224 */ /* 0x000fe400078e0a07 */
[----:B------:R-:W-:-:S04]  /*1bc0*/  IMAD.HI.U32 R7, R9, R58, RZ ;  /* 0x0000003a09077227 */ /* 0x000fc800078e00ff */
[----:B------:R-:W-:Y:S02]  /*1bd0*/  IMAD.MOV.U32 R36, RZ, RZ, R16 ;  /* 0x000000ffff247224 */ /* 0x000fe400078e0010 */
[C---:B------:R-:W-:Y:S02]  /*1be0*/  IMAD R16, R3.reuse, R11, R56 ;  /* 0x0000000b03107224 */ /* 0x040fe400078e0238 */
[----:B------:R-:W-:Y:S02]  /*1bf0*/  IMAD.MOV R56, RZ, RZ, -R7 ;  /* 0x000000ffff387224 */ /* 0x000fe400078e0a07 */
[--C-:B------:R-:W-:Y:S02]  /*1c00*/  @!P6 IMAD.IADD R52, R52, 0x1, -R3.reuse ;  /* 0x000000013434e824 */ /* 0x100fe400078e0a03 */
[C---:B------:R-:W-:Y:S02]  /*1c10*/  IMAD R56, R3.reuse, R56, R58 ;  /* 0x0000003803387224 */ /* 0x040fe400078e023a */
[----:B------:R-:W-:Y:S01]  /*1c20*/  @!P3 IMAD.IADD R46, R46, 0x1, -R3 ;  /* 0x000000012e2eb824 */ /* 0x000fe200078e0a03 */
[----:B------:R-:W-:Y:S01]  /*1c30*/  ISETP.GT.U32.AND P3, PT, R3, R50, PT ;  /* 0x000000320300720c */ /* 0x000fe20003f64070 */
[----:B------:R-:W-:Y:S01]  /*1c40*/  IMAD.HI.U32 R7, R9, R60, RZ ;  /* 0x0000003c09077227 */ /* 0x000fe200078e00ff */
[----:B------:R-:W-:-:S03]  /*1c50*/  ISETP.GT.U32.AND P6, PT, R3, R56, PT ;  /* 0x000000380300720c */ /* 0x000fc60003fc4070 */
[----:B------:R-:W-:Y:S01]  /*1c60*/  @!P2 IMAD.MOV R38, RZ, RZ, -R38 ;  /* 0x000000ffff26a224 */ /* 0x000fe200078e0a26 */
[C---:B------:R-:W-:Y:S01]  /*1c70*/  ISETP.GT.U32.AND P2, PT, R3.reuse, R46, PT ;  /* 0x0000002e0300720c */ /* 0x040fe20003f44070 */
[----:B------:R-:W-:Y:S02]  /*1c80*/  IMAD.MOV R7, RZ, RZ, -R7 ;  /* 0x000000ffff077224 */ /* 0x000fe400078e0a07 */
[----:B------:R-:W-:Y:S01]  /*1c90*/  @!P5 IMAD.MOV R36, RZ, RZ, -R36 ;  /* 0x000000ffff24d224 */ /* 0x000fe200078e0a24 */
[C---:B------:R-:W-:Y:S01]  /*1ca0*/  ISETP.GT.U32.AND P5, PT, R3.reuse, R44, PT ;  /* 0x0000002c0300720c */ /* 0x040fe20003fa4070 */
[----:B------:R-:W-:Y:S02]  /*1cb0*/  IMAD R58, R3, R7, R60 ;  /* 0x00000007033a7224 */ /* 0x000fe400078e023c */
[----:B------:R-:W-:-:S04]  /*1cc0*/  IMAD.HI.U32 R11, R9, R62, RZ ;  /* 0x0000003e090b7227 */ /* 0x000fc800078e00ff */
[--C-:B------:R-:W-:Y:S01]  /*1cd0*/  @!P6 IMAD.IADD R56, R56, 0x1, -R3.reuse ;  /* 0x000000013838e824 */ /* 0x100fe200078e0a03 */
[C---:B------:R-:W-:Y:S01]  /*1ce0*/  ISETP.GT.U32.AND P6, PT, R3.reuse, R58, PT ;  /* 0x0000003a0300720c */ /* 0x040fe20003fc4070 */
[----:B------:R-:W-:Y:S01]  /*1cf0*/  @!P0 IMAD.MOV R40, RZ, RZ, -R40 ;  /* 0x000000ffff288224 */ /* 0x000fe200078e0a28 */
[C---:B------:R-:W-:Y:S01]  /*1d00*/  ISETP.GT.U32.AND P0, PT, R3.reuse, R48, PT ;  /* 0x000000300300720c */ /* 0x040fe20003f04070 */
[--C-:B------:R-:W-:Y:S02]  /*1d10*/  @!P3 IMAD.IADD R50, R50, 0x1, -R3.reuse ;  /* 0x000000013232b824 */ /* 0x100fe400078e0a03 */
[----:B------:R-:W-:Y:S01]  /*1d20*/  @!P2 IMAD.IADD R46, R46, 0x1, -R3 ;  /* 0x000000012e2ea824 */ /* 0x000fe200078e0a03 */
[C---:B------:R-:W-:Y:S01]  /*1d30*/  ISETP.GT.U32.AND P2, PT, R3.reuse, R16, PT ;  /* 0x000000100300720c */ /* 0x040fe20003f44070 */
[----:B------:R-:W-:Y:S01]  /*1d40*/  IMAD.MOV R11, RZ, RZ, -R11 ;  /* 0x000000ffff0b7224 */ /* 0x000fe200078e0a0b */
[C---:B------:R-:W-:Y:S01]  /*1d50*/  ISETP.GT.U32.AND P3, PT, R3.reuse, R50, PT ;  /* 0x000000320300720c */ /* 0x040fe20003f64070 */
[----:B------:R-:W-:Y:S01]  /*1d60*/  @!P5 IMAD.IADD R44, R44, 0x1, -R3 ;  /* 0x000000012c2cd824 */ /* 0x000fe200078e0a03 */
[C---:B------:R-:W-:Y:S01]  /*1d70*/  ISETP.GT.U32.AND P5, PT, R3.reuse, R54, PT ;  /* 0x000000360300720c */ /* 0x040fe20003fa4070 */
[----:B------:R-:W-:-:S02]  /*1d80*/  IMAD R60, R3, R11, R62 ;  /* 0x0000000b033c7224 */ /* 0x000fc400078e023e */
[--C-:B------:R-:W-:Y:S02]  /*1d90*/  @!P6 IMAD.IADD R58, R58, 0x1, -R3.reuse ;  /* 0x000000013a3ae824 */ /* 0x100fe400078e0a03 */
[--C-:B------:R-:W-:Y:S01]  /*1da0*/  @!P0 IMAD.IADD R48, R48, 0x1, -R3.reuse ;  /* 0x0000000130308824 */ /* 0x100fe200078e0a03 */
[----:B------:R-:W-:Y:S01]  /*1db0*/  ISETP.GT.U32.AND P6, PT, R3, R60, PT ;  /* 0x0000003c0300720c */ /* 0x000fe20003fc4070 */
[----:B------:R-:W-:Y:S01]  /*1dc0*/  @!P1 IMAD.MOV R44, RZ, RZ, -R44 ;  /* 0x000000ffff2c9224 */ /* 0x000fe200078e0a2c */
[----:B------:R-:W-:Y:S01]  /*1dd0*/  ISETP.GE.AND P0, PT, R19, RZ, PT ;  /* 0x000000ff1300720c */ /* 0x000fe20003f06270 */
[--C-:B------:R-:W-:Y:S01]  /*1de0*/  @!P2 IMAD.IADD R16, R16, 0x1, -R3.reuse ;  /* 0x000000011010a824 */ /* 0x100fe200078e0a03 */
[----:B------:R-:W-:Y:S01]  /*1df0*/  ISETP.GE.AND P2, PT, R21, RZ, PT ;  /* 0x000000ff1500720c */ /* 0x000fe20003f46270 */
[--C-:B------:R-:W-:Y:S01]  /*1e00*/  @!P3 IMAD.IADD R50, R50, 0x1, -R3.reuse ;  /* 0x000000013232b824 */ /* 0x100fe200078e0a03 */
[----:B------:R-:W-:Y:S01]  /*1e10*/  LOP3.LUT R19, R8, 0x34, RZ, 0xfc, !PT ;  /* 0x0000003408137812 */ /* 0x000fe200078efcff */
[----:B------:R-:W-:Y:S01]  /*1e20*/  @!P5 IMAD.IADD R54, R54, 0x1, -R3 ;  /* 0x000000013636d824 */ /* 0x000fe200078e0a03 */
[----:B------:R-:W-:Y:S01]  /*1e30*/  LOP3.LUT R21, R8, 0x36, RZ, 0xfc, !PT ;  /* 0x0000003608157812 */ /* 0x000fe200078efcff */
[----:B------:R-:W-:Y:S01]  /*1e40*/  IMAD.HI.U32 R11, R9, R66, RZ ;  /* 0x00000042090b7227 */ /* 0x000fe200078e00ff */
[----:B------:R-:W-:-:S02]  /*1e50*/  ISETP.GE.AND P3, PT, R15, RZ, PT ;  /* 0x000000ff0f00720c */ /* 0x000fc40003f66270 */
[----:B------:R-:W-:Y:S01]  /*1e60*/  ISETP.GE.AND P5, PT, R17, RZ, PT ;  /* 0x000000ff1100720c */ /* 0x000fe20003fa6270 */
[----:B------:R-:W-:Y:S01]  /*1e70*/  @!P6 IMAD.IADD R60, R60, 0x1, -R3 ;  /* 0x000000013c3ce824 */ /* 0x000fe200078e0a03 */
[----:B------:R-:W-:Y:S01]  /*1e80*/  IABS R62, R19 ;  /* 0x00000013003e7213 */ /* 0x000fe20000000000 */
[C---:B------:R-:W-:Y:S01]  /*1e90*/  IMAD.HI.U32 R13, R9.reuse, R68, RZ ;  /* 0x00000044090d7227 */ /* 0x040fe200078e00ff */
[----:B------:R-:W-:Y:S02]  /*1ea0*/  IABS R64, R21 ;  /* 0x0000001500407213 */ /* 0x000fe40000000000 */
[----:B------:R-:W-:Y:S01]  /*1eb0*/  LOP3.LUT R17, R8, 0x3c, RZ, 0xfc, !PT ;  /* 0x0000003c08117812 */ /* 0x000fe200078efcff */
[----:B------:R-:W-:Y:S01]  /*1ec0*/  IMAD.HI.U32 R7, R9, R62, RZ ;  /* 0x0000003e09077227 */ /* 0x000fe200078e00ff */
[----:B------:R-:W-:Y:S02]  /*1ed0*/  ISETP.GT.U32.AND P1, PT, R3, R54, PT ;  /* 0x000000360300720c */ /* 0x000fe40003f24070 */
[----:B------:R-:W-:Y:S01]  /*1ee0*/  IABS R70, R17 ;  /* 0x0000001100467213 */ /* 0x000fe20000000000 */
[----:B------:R-:W-:Y:S01]  /*1ef0*/  IMAD.HI.U32 R8, R9, R64, RZ ;  /* 0x0000004009087227 */ /* 0x000fe200078e00ff */
[----:B------:R-:W-:-:S03]  /*1f00*/  ISETP.GT.U32.AND P6, PT, R3, R60, PT ;  /* 0x0000003c0300720c */ /* 0x000fc60003fc4070 */
[----:B------:R-:W-:Y:S02]  /*1f10*/  IMAD.MOV R7, RZ, RZ, -R7 ;  /* 0x000000ffff077224 */ /* 0x000fe400078e0a07 */
[----:B------:R-:W-:Y:S02]  /*1f20*/  IMAD.MOV R15, RZ, RZ, -R8 ;  /* 0x000000ffff0f7224 */ /* 0x000fe400078e0a08 */
[----:B------:R-:W-:-:S04]  /*1f30*/  IMAD.HI.U32 R9, R9, R70, RZ ;  /* 0x0000004609097227 */ /* 0x000fc800078e00ff */
[----:B------:R-:W-:Y:S02]  /*1f40*/  IMAD.MOV R11, RZ, RZ, -R11 ;  /* 0x000000ffff0b7224 */ /* 0x000fe400078e0a0b */
[----:B------:R-:W-:Y:S01]  /*1f50*/  @!P3 IMAD.MOV R48, RZ, RZ, -R48 ;  /* 0x000000ffff30b224 */ /* 0x000fe200078e0a30 */
[C---:B------:R-:W-:Y:S01]  /*1f60*/  ISETP.GT.U32.AND P3, PT, R3.reuse, R56, PT ;  /* 0x000000380300720c */ /* 0x040fe20003f64070 */
[----:B------:R-:W-:Y:S02]  /*1f70*/  IMAD.MOV R13, RZ, RZ, -R13 ;  /* 0x000000ffff0d7224 */ /* 0x000fe400078e0a0d */
[C---:B------:R-:W-:Y:S01]  /*1f80*/  IMAD R8, R3.reuse, R7, R62 ;  /* 0x0000000703087224 */ /* 0x040fe200078e023e */
[----:B------:R-:W-:Y:S01]  /*1f90*/  IABS R7, R37 ;  /* 0x0000002500077213 */ /* 0x000fe20000000000 */
[----:B------:R-:W-:Y:S02]  /*1fa0*/  IMAD R62, R3, R15, R64 ;  /* 0x0000000f033e7224 */ /* 0x000fe400078e0240 */
[----:B------:R-:W-:-:S02]  /*1fb0*/  IMAD.MOV R9, RZ, RZ, -R9 ;  /* 0x000000ffff097224 */ /* 0x000fc400078e0a09 */
[C---:B------:R-:W-:Y:S02]  /*1fc0*/  IMAD R64, R3.reuse, R11, R66 ;  /* 0x0000000b03407224 */ /* 0x040fe400078e0242 */
[C---:B------:R-:W-:Y:S02]  /*1fd0*/  IMAD R66, R3.reuse, R13, R68 ;  /* 0x0000000d03427224 */ /* 0x040fe400078e0244 */
[----:B------:R-:W-:Y:S01]  /*1fe0*/  @!P4 IMAD.MOV R42, RZ, RZ, -R42 ;  /* 0x000000ffff2ac224 */ /* 0x000fe200078e0a2a */
[C---:B------:R-:W-:Y:S01]  /*1ff0*/  ISETP.GT.U32.AND P4, PT, R3.reuse, R52, PT ;  /* 0x000000340300720c */ /* 0x040fe20003f84070 */
[----:B------:R-:W-:Y:S01]  /*2000*/  @!P0 IMAD.MOV R46, RZ, RZ, -R46 ;  /* 0x000000ffff2e8224 */ /* 0x000fe200078e0a2e */
[C---:B------:R-:W-:Y:S01]  /*2010*/  ISETP.GT.U32.AND P0, PT, R3.reuse, R16, PT ;  /* 0x000000100300720c */ /* 0x040fe20003f04070 */
[C---:B------:R-:W-:Y:S02]  /*2020*/  IMAD R68, R3.reuse, R9, R70 ;  /* 0x0000000903447224 */ /* 0x040fe400078e0246 */
[--C-:B------:R-:W-:Y:S01]  /*2030*/  @!P1 IMAD.IADD R54, R54, 0x1, -R3.reuse ;  /* 0x0000000136369824 */ /* 0x100fe200078e0a03 */
[C---:B------:R-:W-:Y:S01]  /*2040*/  ISETP.GT.U32.AND P1, PT, R3.reuse, R62, PT ;  /* 0x0000003e0300720c */ /* 0x040fe20003f24070 */
[--C-:B------:R-:W-:Y:S01]  /*2050*/  @!P6 IMAD.IADD R60, R60, 0x1, -R3.reuse ;  /* 0x000000013c3ce824 */ /* 0x100fe200078e0a03 */
[C---:B------:R-:W-:Y:S01]  /*2060*/  ISETP.GT.U32.AND P6, PT, R3.reuse, R68, PT ;  /* 0x000000440300720c */ /* 0x040fe20003fc4070 */
[----:B------:R-:W-:Y:S01]  /*2070*/  @!P3 IMAD.IADD R56, R56, 0x1, -R3 ;  /* 0x000000013838b824 */ /* 0x000fe200078e0a03 */
[----:B------:R-:W-:Y:S01]  /*2080*/  ISETP.GT.U32.AND P3, PT, R3, R66, PT ;  /* 0x000000420300720c */ /* 0x000fe20003f64070 */
[----:B------:R-:W-:-:S04]  /*2090*/  IMAD.HI.U32 R5, R5, R7, RZ ;  /* 0x0000000705057227 */ /* 0x000fc800078e00ff */
[--C-:B------:R-:W-:Y:S01]  /*20a0*/  @!P4 IMAD.IADD R52, R52, 0x1, -R3.reuse ;  /* 0x000000013434c824 */ /* 0x100fe200078e0a03 */
[C---:B------:R-:W-:Y:S01]  /*20b0*/  ISETP.GT.U32.AND P4, PT, R3.reuse, R8, PT ;  /* 0x000000080300720c */ /* 0x040fe20003f84070 */
[--C-:B------:R-:W-:Y:S01]  /*20c0*/  @!P0 IMAD.IADD R16, R16, 0x1, -R3.reuse ;  /* 0x0000000110108824 */ /* 0x100fe200078e0a03 */
[----:B------:R-:W-:Y:S01]  /*20d0*/  ISETP.GT.U32.AND P0, PT, R3, R64, PT ;  /* 0x000000400300720c */ /* 0x000fe20003f04070 */
[--C-:B------:R-:W-:Y:S01]  /*20e0*/  @!P1 IMAD.IADD R62, R62, 0x1, -R3.reuse ;  /* 0x000000013e3e9824 */ /* 0x100fe200078e0a03 */
[----:B------:R-:W-:Y:S01]  /*20f0*/  ISETP.GE.AND P1, PT, R27, RZ, PT ;  /* 0x000000ff1b00720c */ /* 0x000fe20003f26270 */
[--C-:B------:R-:W-:Y:S02]  /*2100*/  @!P6 IMAD.IADD R68, R68, 0x1, -R3.reuse ;  /* 0x000000014444e824 */ /* 0x100fe400078e0a03 */
[----:B------:R-:W-:Y:S01]  /*2110*/  @!P5 IMAD.MOV R50, RZ, RZ, -R50 ;  /* 0x000000ffff32d224 */ /* 0x000fe200078e0a32 */
[C---:B------:R-:W-:Y:S01]  /*2120*/  ISETP.GT.U32.AND P6, PT, R3.reuse, R62, PT ;  /* 0x0000003e0300720c */ /* 0x040fe20003fc4070 */
[----:B------:R-:W-:Y:S01]  /*2130*/  @!P3 IMAD.IADD R66, R66, 0x1, -R3 ;  /* 0x000000014242b824 */ /* 0x000fe200078e0a03 */
[----:B------:R-:W-:Y:S01]  /*2140*/  ISETP.GT.U32.AND P5, PT, R3, R58, PT ;  /* 0x0000003a0300720c */ /* 0x000fe20003fa4070 */
[----:B------:R-:W-:Y:S01]  /*2150*/  IMAD.MOV R5, RZ, RZ, -R5 ;  /* 0x000000ffff057224 */ /* 0x000fe200078e0a05 */
[----:B------:R-:W-:Y:S01]  /*2160*/  ISETP.GE.AND P3, PT, R31, RZ, PT ;  /* 0x000000ff1f00720c */ /* 0x000fe20003f66270 */
[--C-:B------:R-:W-:Y:S01]  /*2170*/  @!P4 IMAD.IADD R8, R8, 0x1, -R3.reuse ;  /* 0x000000010808c824 */ /* 0x100fe200078e0a03 */
[----:B------:R-:W-:Y:S01]  /*2180*/  ISETP.GE.AND P4, PT, R25, RZ, PT ;  /* 0x000000ff1900720c */ /* 0x000fe20003f86270 */
[----:B------:R-:W-:Y:S01]  /*2190*/  @!P0 IMAD.IADD R64, R64, 0x1, -R3 ;  /* 0x0000000140408824 */ /* 0x000fe200078e0a03 */
[----:B------:R-:W-:Y:S01]  /*21a0*/  ISETP.GE.AND P0, PT, R29, RZ, PT ;  /* 0x000000ff1d00720c */ /* 0x000fe20003f06270 */
[----:B------:R-:W-:-:S02]  /*21b0*/  IMAD R5, R2, R5, R7 ;  /* 0x0000000502057224 */ /* 0x000fc400078e0207 */
[----:B------:R-:W-:Y:S01]  /*21c0*/  @!P2 IMAD.MOV R52, RZ, RZ, -R52 ;  /* 0x000000ffff34a224 */ /* 0x000fe200078e0a34 */
[----:B------:R-:W-:Y:S01]  /*21d0*/  ISETP.GT.U32.AND P2, PT, R3, R8, PT ;  /* 0x000000080300720c */ /* 0x000fe20003f44070 */
[--C-:B------:R-:W-:Y:S01]  /*21e0*/  @!P6 IMAD.IADD R62, R62, 0x1, -R3.reuse ;  /* 0x000000013e3ee824 */ /* 0x100fe200078e0a03 */
[----:B------:R-:W-:Y:S01]  /*21f0*/  ISETP.GT.U32.AND P6, PT, R2, R5, PT ;  /* 0x000000050200720c */ /* 0x000fe20003fc4070 */
[----:B------:R-:W-:Y:S01]  /*2200*/  @!P5 IMAD.IADD R58, R58, 0x1, -R3 ;  /* 0x000000013a3ad824 */ /* 0x000fe200078e0a03 */
[----:B------:R-:W-:Y:S01]  /*2210*/  ISETP.GE.AND P5, PT, R23, RZ, PT ;  /* 0x000000ff1700720c */ /* 0x000fe20003fa6270 */
[----:B------:R-:W-:Y:S01]  /*2220*/  @!P3 IMAD.MOV R60, RZ, RZ, -R60 ;  /* 0x000000ffff3cb224 */ /* 0x000fe200078e0a3c */
[----:B------:R-:W-:Y:S01]  /*2230*/  ISETP.GE.AND P3, PT, R21, RZ, PT ;  /* 0x000000ff1500720c */ /* 0x000fe20003f66270 */
[----:B------:R-:W-:Y:S02]  /*2240*/  IMAD.MOV.U32 R6, RZ, RZ, R16 ;  /* 0x000000ffff067224 */ /* 0x000fe400078e0010 */
[----:B------:R-:W-:Y:S01]  /*2250*/  @!P1 IMAD.MOV R56, RZ, RZ, -R56 ;  /* 0x000000ffff389224 */ /* 0x000fe200078e0a38 */
[C---:B------:R-:W-:Y:S01]  /*2260*/  ISETP.GT.U32.AND P1, PT, R3.reuse, R66, PT ;  /* 0x000000420300720c */ /* 0x040fe20003f24070 */
[----:B------:R-:W-:Y:S01]  /*2270*/  @!P4 IMAD.MOV R6, RZ, RZ, -R6 ;  /* 0x000000ffff06c224 */ /* 0x000fe200078e0a06 */
[C---:B------:R-:W-:Y:S01]  /*2280*/  ISETP.GT.U32.AND P4, PT, R3.reuse, R64, PT ;  /* 0x000000400300720c */ /* 0x040fe20003f84070 */
[----:B------:R-:W-:Y:S01]  /*2290*/  @!P0 IMAD.MOV R58, RZ, RZ, -R58 ;  /* 0x000000ffff3a8224 */ /* 0x000fe200078e0a3a */
[----:B------:R-:W-:Y:S01]  /*22a0*/  ISETP.GT.U32.AND P0, PT, R3, R68, PT ;  /* 0x000000440300720c */ /* 0x000fe20003f04070 */
[----:B------:R-:W-:Y:S01]  /*22b0*/  @!P6 IMAD.IADD R5, R5, 0x1, -R2 ;  /* 0x000000010505e824 */ /* 0x000fe200078e0a02 */
[----:B------:R-:W-:Y:S01]  /*22c0*/  ISETP.GE.AND P6, PT, R251, c[0x0][0x180], PT ;  /* 0x00006000fb007a0c */ /* 0x000fe20003fc6270 */
[----:B------:R-:W-:-:S02]  /*22d0*/  IMAD.MOV.U32 R7, RZ, RZ, 0x3f ;  /* 0x0000003fff077424 */ /* 0x000fc400078e00ff */
[----:B------:R-:W-:Y:S01]  /*22e0*/  @!P5 IMAD.MOV R54, RZ, RZ, -R54 ;  /* 0x000000ffff36d224 */ /* 0x000fe200078e0a36 */
[----:B------:R-:W-:Y:S01]  /*22f0*/  ISETP.GE.AND P5, PT, R19, RZ, PT ;  /* 0x000000ff1300720c */ /* 0x000fe20003fa6270 */
[--C-:B------:R-:W-:Y:S01]  /*2300*/  @!P2 IMAD.IADD R8, R8, 0x1, -R3.reuse ;  /* 0x000000010808a824 */ /* 0x100fe200078e0a03 */
[----:B------:R-:W-:Y:S01]  /*2310*/  ISETP.GE.AND P2, PT, R33, RZ, PT ;  /* 0x000000ff2100720c */ /* 0x000fe20003f46270 */
[----:B------:R-:W-:Y:S01]  /*2320*/  @!P3 IMAD.MOV R62, RZ, RZ, -R62 ;  /* 0x000000ffff3eb224 */ /* 0x000fe200078e0a3e */
[----:B------:R-:W-:Y:S01]  /*2330*/  ISETP.GT.U32.AND P3, PT, R2, R5, PT ;  /* 0x000000050200720c */ /* 0x000fe20003f64070 */
[--C-:B------:R-:W-:Y:S01]  /*2340*/  @!P1 IMAD.IADD R66, R66, 0x1, -R3.reuse ;  /* 0x0000000142429824 */ /* 0x100fe200078e0a03 */
[----:B------:R-:W-:Y:S01]  /*2350*/  ISETP.GE.AND P1, PT, R17, RZ, PT ;  /* 0x000000ff1100720c */ /* 0x000fe20003f26270 */
[--C-:B------:R-:W-:Y:S01]  /*2360*/  @!P4 IMAD.IADD R64, R64, 0x1, -R3.reuse ;  /* 0x000000014040c824 */ /* 0x100fe200078e0a03 */
[----:B------:R-:W-:Y:S01]  /*2370*/  IADD3 R249, R7, c[0x0][0x180], RZ ;  /* 0x0000600007f97a10 */ /* 0x000fe20007ffe0ff */
[----:B------:R-:W-:Y:S01]  /*2380*/  IMAD.MOV.U32 R16, RZ, RZ, c[0x0][0x180] ;  /* 0x00006000ff107624 */ /* 0x000fe200078e00ff */
[----:B------:R-:W-:Y:S01]  /*2390*/  ISETP.GE.AND P4, PT, R35, RZ, PT ;  /* 0x000000ff2300720c */ /* 0x000fe20003f86270 */
[----:B------:R-:W-:Y:S01]  /*23a0*/  @!P0 IMAD.IADD R68, R68, 0x1, -R3 ;  /* 0x0000000144448824 */ /* 0x000fe200078e0a03 */
[----:B------:R-:W-:Y:S01]  /*23b0*/  ISETP.GT.AND P0, PT, R249, 0x3f, PT ;  /* 0x0000003ff900780c */ /* 0x000fe20003f04270 */
[----:B------:R-:W-:Y:S01]  /*23c0*/  @!P5 IMAD.MOV R8, RZ, RZ, -R8 ;  /* 0x000000ffff08d224 */ /* 0x000fe200078e0a08 */
[----:B------:R-:W-:Y:S01]  /*23d0*/  IADD3 R3, R16, -0x40, RZ ;  /* 0xffffffc010037810 */ /* 0x000fe20007ffe0ff */
[----:B------:R-:W-:Y:S01]  /*23e0*/  @!P2 IMAD.MOV R64, RZ, RZ, -R64 ;  /* 0x000000ffff40a224 */ /* 0x000fe200078e0a40 */
[----:B------:R-:W-:Y:S01]  /*23f0*/  SEL R7, RZ, 0x4, !P0 ;  /* 0x00000004ff077807 */ /* 0x000fe20004000000 */
[----:B------:R-:W-:Y:S01]  /*2400*/  @!P3 IMAD.IADD R5, R5, 0x1, -R2 ;  /* 0x000000010505b824 */ /* 0x000fe200078e0a02 */
[----:B------:R-:W-:Y:S01]  /*2410*/  ISETP.GE.U32.AND P5, PT, R3, 0x7fffff81, PT ;  /* 0x7fffff810300780c */ /* 0x000fe20003fa6070 */
[----:B------:R-:W-:Y:S01]  /*2420*/  @!P1 IMAD.MOV R68, RZ, RZ, -R68 ;  /* 0x000000ffff449224 */ /* 0x000fe200078e0a44 */
[----:B------:R-:W-:Y:S01]  /*2430*/  SEL R7, R7, RZ, !P6 ;  /* 0x000000ff07077207 */ /* 0x000fe20007000000 */
[C---:B------:R-:W-:Y:S01]  /*2440*/  IMAD R9, R251.reuse, c[0x0][0x18c], RZ ;  /* 0x00006300fb097a24 */ /* 0x040fe200078e02ff */
[----:B------:R-:W-:Y:S01]  /*2450*/  ISETP.GE.AND P2, PT, R251, R3, PT ;  /* 0x00000003fb00720c */ /* 0x000fe20003f46270 */
[----:B------:R-:W-:Y:S01]  /*2460*/  @!P4 IMAD.MOV R66, RZ, RZ, -R66 ;  /* 0x000000ffff42c224 */ /* 0x000fe200078e0a42 */
[----:B------:R-:W-:Y:S01]  /*2470*/  ISETP.GE.AND P3, PT, R37, RZ, PT ;  /* 0x000000ff2500720c */ /* 0x000fe20003f66270 */
[----:B------:R-:W-:Y:S01]  /*2480*/  IMAD.MOV.U32 R13, RZ, RZ, R5 ;  /* 0x000000ffff0d7224 */ /* 0x000fe200078e0005 */
[----:B------:R-:W-:-:S02]  /*2490*/  ISETP.NE.AND P6, PT, RZ, c[0x0][0x17c], PT ;  /* 0x00005f00ff007a0c */ /* 0x000fc40003fc5270 */
[----:B------:R-:W-:Y:S02]  /*24a0*/  LOP3.LUT R3, RZ, c[0x0][0x17c], RZ, 0x33, !PT ;  /* 0x00005f00ff037a12 */ /* 0x000fe400078e33ff */
[----:B------:R-:W-:Y:S02]  /*24b0*/  ISETP.NE.AND P1, PT, RZ, c[0x0][0x178], PT ;  /* 0x00005e00ff007a0c */ /* 0x000fe40003f25270 */
[C---:B------:R-:W-:Y:S02]  /*24c0*/  SEL R236, R3.reuse, R10, !P6 ;  /* 0x0000000a03ec7207 */ /* 0x040fe40007000000 */
[C---:B------:R-:W-:Y:S02]  /*24d0*/  SEL R235, R3.reuse, R12, !P6 ;  /* 0x0000000c03eb7207 */ /* 0x040fe40007000000 */
[C---:B------:R-:W-:Y:S01]  /*24e0*/  SEL R234, R3.reuse, R14, !P6 ;  /* 0x0000000e03ea7207 */ /* 0x040fe20007000000 */
[----:B------:R-:W-:Y:S01]  /*24f0*/  IMAD R236, R236, c[0x0][0x190], RZ ;  /* 0x00006400ecec7a24 */ /* 0x000fe200078e02ff */
[----:B------:R-:W-:Y:S01]  /*2500*/  SEL R233, R3, R18, !P6 ;  /* 0x0000001203e97207 */ /* 0x000fe20007000000 */
[----:B------:R-:W-:Y:S01]  /*2510*/  IMAD R235, R235, c[0x0][0x190], RZ ;  /* 0x00006400ebeb7a24 */ /* 0x000fe200078e02ff */
[C---:B------:R-:W-:Y:S01]  /*2520*/  SEL R232, R3.reuse, R20, !P6 ;  /* 0x0000001403e87207 */ /* 0x040fe20007000000 */
[----:B------:R-:W-:Y:S01]  /*2530*/  IMAD R234, R234, c[0x0][0x190], RZ ;  /* 0x00006400eaea7a24 */ /* 0x000fe200078e02ff */
[C---:B------:R-:W-:Y:S01]  /*2540*/  SEL R231, R3.reuse, R22, !P6 ;  /* 0x0000001603e77207 */ /* 0x040fe20007000000 */
[----:B------:R-:W-:Y:S01]  /*2550*/  @!P3 IMAD.MOV R13, RZ, RZ, -R13 ;  /* 0x000000ffff0db224 */ /* 0x000fe200078e0a0d */
[----:B------:R-:W-:Y:S01]  /*2560*/  SEL R230, R3, R24, !P6 ;  /* 0x0000001803e67207 */ /* 0x000fe20007000000 */
[----:B------:R-:W-:Y:S01]  /*2570*/  IMAD R233, R233, c[0x0][0x190], RZ ;  /* 0x00006400e9e97a24 */ /* 0x000fe200078e02ff */
[C---:B------:R-:W-:Y:S01]  /*2580*/  SEL R229, R3.reuse, R26, !P6 ;  /* 0x0000001a03e57207 */ /* 0x040fe20007000000 */
[----:B------:R-:W-:Y:S01]  /*2590*/  IMAD R232, R232, c[0x0][0x190], RZ ;  /* 0x00006400e8e87a24 */ /* 0x000fe200078e02ff */
        /* <DEDUP_REMOVED lines=48> */
[----:B------:R-:W-:Y:S01]  /*28a0*/  LEA R57, P6, R9, c[0x0][0x168], 0x2 ;  /* 0x00005a0009397a11 */ /* 0x000fe200078c10ff */
[----:B------:R-:W-:Y:S01]  /*28b0*/  IMAD R26, R26, c[0x0][0x190], RZ ;  /* 0x000064001a1a7a24 */ /* 0x000fe200078e02ff */
[----:B------:R-:W-:Y:S01]  /*28c0*/  @!P1 LOP3.LUT R13, RZ, c[0x0][0x178], RZ, 0x33, !PT ;  /* 0x00005e00ff0d9a12 */ /* 0x000fe200078e33ff */
[----:B------:R-:W-:Y:S01]  /*28d0*/  IMAD R27, R27, c[0x0][0x190], RZ ;  /* 0x000064001b1b7a24 */ /* 0x000fe200078e02ff */
[----:B------:R-:W-:Y:S01]  /*28e0*/  LEA.HI.X.SX32 R5, R9, c[0x0][0x16c], 0x2, P6 ;  /* 0x00005b0009057a11 */ /* 0x000fe200030f16ff */
[----:B------:R-:W-:Y:S01]  /*28f0*/  IMAD R28, R28, c[0x0][0x190], RZ ;  /* 0x000064001c1c7a24 */ /* 0x000fe200078e02ff */
[-C--:B------:R-:W-:Y:S01]  /*2900*/  LEA R30, P1, R236, R57.reuse, 0x2 ;  /* 0x00000039ec1e7211 */ /* 0x080fe200078210ff */
[----:B------:R-:W-:Y:S01]  /*2910*/  IMAD R13, R13, c[0x0][0x184], RZ ;  /* 0x000061000d0d7a24 */ /* 0x000fe200078e02ff */
[-C--:B------:R-:W-:Y:S01]  /*2920*/  LEA R100, P6, R235, R57.reuse, 0x2 ;  /* 0x00000039eb647211 */ /* 0x080fe200078c10ff */
[----:B------:R-:W-:Y:S01]  /*2930*/  IMAD R34, R237, 0xec, RZ ;  /* 0x000000eced227824 */ /* 0x000fe200078e02ff */
[----:B------:R-:W-:Y:S01]  /*2940*/  LEA R86, P3, R234, R57, 0x2 ;  /* 0x00000039ea567211 */ /* 0x000fe200078610ff */
[----:B------:R-:W-:Y:S01]  /*2950*/  IMAD.SHL.U32 R2, R13, 0x4, RZ ;  /* 0x000000040d027824 */ /* 0x000fe200078e00ff */
[-C--:B------:R-:W-:Y:S01]  /*2960*/  LEA.HI.X.SX32 R31, R236, R5.reuse, 0x2, P1 ;  /* 0x00000005ec1f7211 */ /* 0x080fe200008f16ff */
[----:B------:R-:W-:Y:S01]  /*2970*/  IMAD R38, R237, 0xfc, RZ ;  /* 0x000000fced267824 */ /* 0x000fe200078e02ff */
[-C--:B------:R-:W-:Y:S01]  /*2980*/  LEA.HI.X.SX32 R101, R235, R5.reuse, 0x2, P6 ;  /* 0x00000005eb657211 */ /* 0x080fe200030f16ff */
[----:B------:R-:W-:Y:S01]  /*2990*/  IMAD.SHL.U32 R8, R251, 0x4, RZ ;  /* 0x00000004fb087824 */ /* 0x000fe200078e00ff */
[----:B------:R-:W-:-:S02]  /*29a0*/  LEA.HI.X.SX32 R87, R234, R5, 0x2, P3 ;  /* 0x00000005ea577211 */ /* 0x000fc400018f16ff */
[-C--:B------:R-:W-:Y:S02]  /*29b0*/  LEA R70, P1, R233, R57.reuse, 0x2 ;  /* 0x00000039e9467211 */ /* 0x080fe400078210ff */
[CC--:B------:R-:W-:Y:S02]  /*29c0*/  LEA R54, P6, R232.reuse, R57.reuse, 0x2 ;  /* 0x00000039e8367211 */ /* 0x0c0fe400078c10ff */
[----:B------:R-:W-:Y:S02]  /*29d0*/  LEA R108, P3, R231, R57, 0x2 ;  /* 0x00000039e76c7211 */ /* 0x000fe400078610ff */
[-C--:B------:R-:W-:Y:S02]  /*29e0*/  LEA.HI.X.SX32 R71, R233, R5.reuse, 0x2, P1 ;  /* 0x00000005e9477211 */ /* 0x080fe400008f16ff */
[-C--:B------:R-:W-:Y:S02]  /*29f0*/  LEA.HI.X.SX32 R55, R232, R5.reuse, 0x2, P6 ;  /* 0x00000005e8377211 */ /* 0x080fe400030f16ff */
        /* <DEDUP_REMOVED lines=25> */
[CC--:B------:R-:W-:Y:S02]  /*2b90*/  LEA R78, P1, R14.reuse, R57.reuse, 0x2 ;  /* 0x000000390e4e7211 */ /* 0x0c0fe400078210ff */
[-C--:B------:R-:W-:Y:S02]  /*2ba0*/  LEA R62, P6, R15, R57.reuse, 0x2 ;  /* 0x000000390f3e7211 */ /* 0x080fe400078c10ff */
        /* <DEDUP_REMOVED lines=23> */
[----:B------:R-:W-:Y:S02]  /*2d20*/  IADD3 R40, P6, R2, c[0x0][0x160], RZ ;  /* 0x0000580002287a10 */ /* 0x000fe40007fde0ff */
[C---:B------:R-:W-:Y:S02]  /*2d30*/  LEA R56, P3, R28.reuse, R57, 0x2 ;  /* 0x000000391c387211 */ /* 0x040fe400078610ff */
[-C--:B------:R-:W-:Y:S02]  /*2d40*/  LEA.HI.X.SX32 R73, R27, R5.reuse, 0x2, P1 ;  /* 0x000000051b497211 */ /* 0x080fe400008f16ff */
[----:B------:R-:W-:Y:S02]  /*2d50*/  LEA.HI.X.SX32 R41, R13, c[0x0][0x164], 0x2, P6 ;  /* 0x000059000d297a11 */ /* 0x000fe400030f16ff */
[----:B------:R-:W-:-:S02]  /*2d60*/  LEA.HI.X.SX32 R57, R28, R5, 0x2, P3 ;  /* 0x000000051c397211 */ /* 0x000fc400018f16ff */
[-C--:B------:R-:W-:Y:S02]  /*2d70*/  IADD3 R196, P1, R103, R40.reuse, RZ ;  /* 0x0000002867c47210 */ /* 0x080fe40007f3e0ff */
[-C--:B------:R-:W-:Y:S02]  /*2d80*/  LEA R162, P3, R237, R40.reuse, 0x3 ;  /* 0x00000028eda27211 */ /* 0x080fe400078618ff */
[----:B------:R-:W-:Y:S02]  /*2d90*/  IADD3 R130, P6, R105, R40, RZ ;  /* 0x0000002869827210 */ /* 0x000fe40007fde0ff */
[-C--:B------:R-:W-:Y:S02]  /*2da0*/  LEA.HI.X.SX32 R197, R237, R41.reuse, 0x2, P1 ;  /* 0x00000029edc57211 */ /* 0x080fe400008f16ff */
[-C--:B------:R-:W-:Y:S02]  /*2db0*/  LEA.HI.X.SX32 R163, R129, R41.reuse, 0x2, P3 ;  /* 0x0000002981a37211 */ /* 0x080fe400018f16ff */
[----:B------:R-:W-:-:S02]  /*2dc0*/  LEA.HI.X.SX32 R131, R128, R41, 0x2, P6 ;  /* 0x0000002980837211 */ /* 0x000fc400030f16ff */
[-C--:B------:R-:W-:Y:S02]  /*2dd0*/  LEA R36, P1, R237, R40.reuse, 0x4 ;  /* 0x00000028ed247211 */ /* 0x080fe400078220ff */
[-C--:B------:R-:W-:Y:S02]  /*2de0*/  IADD3 R192, P3, R120, R40.reuse, RZ ;  /* 0x0000002878c07210 */ /* 0x080fe40007f7e0ff */
[----:B------:R-:W-:Y:S02]  /*2df0*/  IADD3 R160, P6, R119, R40, RZ ;  /* 0x0000002877a07210 */ /* 0x000fe40007fde0ff */
[-C--:B-1----:R-:W-:Y:S02]  /*2e00*/  LEA.HI.X.SX32 R37, R103, R41.reuse, 0x2, P1 ;  /* 0x0000002967257211 */ /* 0x082fe400008f16ff */
[-C--:B------:R-:W-:Y:S02]  /*2e10*/  LEA.HI.X.SX32 R193, R102, R41.reuse, 0x2, P3 ;  /* 0x0000002966c17211 */ /* 0x080fe400018f16ff */
[----:B------:R-:W-:-:S02]  /*2e20*/  LEA.HI.X.SX32 R161, R125, R41, 0x2, P6 ;  /* 0x000000297da17211 */ /* 0x000fc400030f16ff */
[-C--:B------:R-:W-:Y:S02]  /*2e30*/  IADD3 R128, P1, R115, R40.reuse, RZ ;  /* 0x0000002873807210 */ /* 0x080fe40007f3e0ff */
[-C--:B------:R-:W-:Y:S02]  /*2e40*/  LEA R102, P3, R237, R40.reuse, 0x5 ;  /* 0x00000028ed667211 */ /* 0x080fe400078628ff */
[----:B------:R-:W-:Y:S02]  /*2e50*/  IADD3 R190, P6, R111, R40, RZ ;  /* 0x000000286fbe7210 */ /* 0x000fe40007fde0ff */
[-C--:B------:R-:W-:Y:S02]  /*2e60*/  LEA.HI.X.SX32 R129, R124, R41.reuse, 0x2, P1 ;  /* 0x000000297c817211 */ /* 0x080fe400008f16ff */
[-C--:B------:R-:W-:Y:S02]  /*2e70*/  LEA.HI.X.SX32 R103, R99, R41.reuse, 0x2, P3 ;  /* 0x0000002963677211 */ /* 0x080fe400018f16ff */
[----:B------:R-:W-:-:S02]  /*2e80*/  LEA.HI.X.SX32 R191, R98, R41, 0x2, P6 ;  /* 0x0000002962bf7211 */ /* 0x000fc400030f16ff */
[-C--:B------:R-:W-:Y:S02]  /*2e90*/  IADD3 R124, P3, R199, R40.reuse, RZ ;  /* 0x00000028c77c7210 */ /* 0x080fe40007f7e0ff */
[-C--:B------:R-:W-:Y:S02]  /*2ea0*/  IADD3 R98, P6, R169, R40.reuse, RZ ;  /* 0x00000028a9627210 */ /* 0x080fe40007fde0ff */
[-C--:B------:R-:W-:Y:S02]  /*2eb0*/  IADD3 R158, P1, R113, R40.reuse, RZ ;  /* 0x00000028719e7210 */ /* 0x080fe40007f3e0ff */
[-C--:B------:R-:W-:Y:S02]  /*2ec0*/  LEA.HI.X.SX32 R125, R126, R41.reuse, 0x2, P3 ;  /* 0x000000297e7d7211 */ /* 0x080fe400018f16ff */
[----:B------:R-:W-:Y:S02]  /*2ed0*/  LEA.HI.X.SX32 R99, R105, R41, 0x2, P6 ;  /* 0x0000002969637211 */ /* 0x000fe400030f16ff */
[----:B------:R-:W-:-:S02]  /*2ee0*/  IADD3 R126, P6, R244, R40, RZ ;  /* 0x00000028f47e7210 */ /* 0x000fc40007fde0ff */
[-C--:B------:R-:W-:Y:S02]  /*2ef0*/  LEA.HI.X.SX32 R159, R127, R41.reuse, 0x2, P1 ;  /* 0x000000297f9f7211 */ /* 0x080fe400008f16ff */
[-C--:B------:R-:W-:Y:S02]  /*2f00*/  LEA.HI.X.SX32 R127, R156, R41.reuse, 0x2, P6 ;  /* 0x000000299c7f7211 */ /* 0x080fe400030f16ff */
[-C--:B------:R-:W-:Y:S02]  /*2f10*/  IADD3 R188, P1, R107, R40.reuse, RZ ;  /* 0x000000286bbc7210 */ /* 0x080fe40007f3e0ff */
[-C--:B------:R-:W-:Y:S02]  /*2f20*/  IADD3 R156, P6, R157, R40.reuse, RZ ;  /* 0x000000289d9c7210 */ /* 0x080fe40007fde0ff */
[----:B------:R-:W-:Y:S02]  /*2f30*/  IADD3 R154, P3, R39, R40, RZ ;  /* 0x00000028279a7210 */ /* 0x000fe40007f7e0ff */
[----:B------:R-:W-:-:S02]  /*2f40*/  LEA.HI.X.SX32 R189, R104, R41, 0x2, P1 ;  /* 0x0000002968bd7211 */ /* 0x000fc400008f16ff */
[-C--:B------:R-:W-:Y:S02]  /*2f50*/  LEA.HI.X.SX32 R157, R186, R41.reuse, 0x2, P6 ;  /* 0x00000029ba9d7211 */ /* 0x080fe400030f16ff */
[-C--:B------:R-:W-:Y:S02]  /*2f60*/  LEA R104, P1, R237, R40.reuse, 0x6 ;  /* 0x00000028ed687211 */ /* 0x080fe400078230ff */
[-C--:B------:R-:W-:Y:S02]  /*2f70*/  IADD3 R186, P6, R187, R40.reuse, RZ ;  /* 0x00000028bbba7210 */ /* 0x080fe40007fde0ff */
[-C--:B------:R-:W-:Y:S02]  /*2f80*/  LEA.HI.X.SX32 R155, R184, R41.reuse, 0x2, P3 ;  /* 0x00000029b89b7211 */ /* 0x080fe400018f16ff */
[----:B------:R-:W-:Y:S02]  /*2f90*/  IADD3 R184, P3, R185, R40, RZ ;  /* 0x00000028b9b87210 */ /* 0x000fe40007f7e0ff */
[----:B------:R-:W-:-:S02]  /*2fa0*/  LEA.HI.X.SX32 R105, R122, R41, 0x2, P1 ;  /* 0x000000297a697211 */ /* 0x000fc400008f16ff */
[-C--:B------:R-:W-:Y:S02]  /*2fb0*/  LEA.HI.X.SX32 R187, R210, R41.reuse, 0x2, P6 ;  /* 0x00000029d2bb7211 */ /* 0x080fe400030f16ff */
[-C--:B------:R-:W-:Y:S02]  /*2fc0*/  IADD3 R122, P1, R123, R40.reuse, RZ ;  /* 0x000000287b7a7210 */ /* 0x080fe40007f3e0ff */
        /* <DEDUP_REMOVED lines=26> */
[----:B------:R-:W-:Y:S02]  /*3170*/  LEA R210, P3, R237, R40, 0x7 ;  /* 0x00000028edd27211 */ /* 0x000fe400078638ff */
        /* <DEDUP_REMOVED lines=39> */
[----:B------:R-:W-:Y:S02]  /*33f0*/  IADD3 R164, P6, R164, R40, RZ ;  /* 0x00000028a4a47210 */ /* 0x000fe40007fde0ff */
[-C--:B------:R-:W-:Y:S02]  /*3400*/  LEA.HI.X.SX32 R139, R165, R41.reuse, 0x2, P3 ;  /* 0x00000029a58b7211 */ /* 0x080fe400018f16ff */
[-C--:B------:R-:W-:Y:S02]  /*3410*/  LEA.HI.X.SX32 R201, R107, R41.reuse, 0x2, P1 ;  /* 0x000000296bc97211 */ /* 0x080fe400008f16ff */
[----:B------:R-:W-:-:S02]  /*3420*/  LEA.HI.X.SX32 R165, R238, R41, 0x2, P6 ;  /* 0x00000029eea57211 */ /* 0x000fc400030f16ff */
[-C--:B------:R-:W-:Y:S02]  /*3430*/  IADD3 R106, P1, R106, R40.reuse, RZ ;  /* 0x000000286a6a7210 */ /* 0x080fe40007f3e0ff */
[-C--:B------:R-:W-:Y:S02]  /*3440*/  IADD3 R194, P6, R194, R40.reuse, RZ ;  /* 0x00000028c2c27210 */ /* 0x080fe40007fde0ff */
[-C--:B------:R-:W-:Y:S02]  /*3450*/  IADD3 R168, P3, R168, R40.reuse, RZ ;  /* 0x00000028a8a87210 */ /* 0x080fe40007f7e0ff */
[-C--:B------:R-:W-:Y:S01]  /*3460*/  LEA.HI.X.SX32 R107, R132, R41.reuse, 0x2, P1 ;  /* 0x00000029846b7211 */ /* 0x080fe200008f16ff */
[----:B------:R-:W-:Y:S01]  /*3470*/  IMAD R132, R237, 0xf8, RZ ;  /* 0x000000f8ed847824 */ /* 0x000fe200078e02ff */
[----:B------:R-:W-:Y:S02]  /*3480*/  LEA.HI.X.SX32 R195, R244, R41, 0x2, P6 ;  /* 0x00000029f4c37211 */ /* 0x000fe400030f16ff */
[----:B------:R-:W-:-:S02]  /*3490*/  IADD3 R166, P6, R166, R40, RZ ;  /* 0x00000028a6a67210 */ /* 0x000fc40007fde0ff */
[-C--:B------:R-:W-:Y:S02]  /*34a0*/  LEA.HI.X.SX32 R169, R137, R41.reuse, 0x2, P3 ;  /* 0x0000002989a97211 */ /* 0x080fe400018f16ff */
[-C--:B------:R-:W-:Y:S02]  /*34b0*/  IADD3 R198, P3, R198, R40.reuse, RZ ;  /* 0x00000028c6c67210 */ /* 0x080fe40007f7e0ff */
[-C--:B------:R-:W-:Y:S02]  /*34c0*/  IADD3 R136, P1, R136, R40.reuse, RZ ;  /* 0x0000002888887210 */ /* 0x080fe40007f3e0ff */
[----:B------:R-:W-:Y:S02]  /*34d0*/  IADD3 R3, R16, -0x1, RZ ;  /* 0xffffffff10037810 */ /* 0x000fe40007ffe0ff */
[----:B------:R-:W-:Y:S02]  /*34e0*/  LEA.HI.X.SX32 R167, R246, R41, 0x2, P6 ;  /* 0x00000029f6a77211 */ /* 0x000fe400030f16ff */
[----:B------:R-:W-:-:S02]  /*34f0*/  IADD3 R132, P6, R132, R40, RZ ;  /* 0x0000002884847210 */ /* 0x000fc40007fde0ff */
[-C--:B------:R-:W-:Y:S02]  /*3500*/  LEA.HI.X.SX32 R199, R39, R41.reuse, 0x2, P3 ;  /* 0x0000002927c77211 */ /* 0x080fe400018f16ff */
[-C--:B------:R-:W-:Y:S02]  /*3510*/  LEA.HI.X.SX32 R137, R240, R41.reuse, 0x2, P1 ;  /* 0x00000029f0897211 */ /* 0x080fe400008f16ff */
[----:B------:R-:W-:Y:S02]  /*3520*/  IADD3 R34, P3, R34, R40, RZ ;  /* 0x0000002822227210 */ /* 0x000fe40007f7e0ff */
[----:B------:R-:W-:Y:S02]  /*3530*/  ISETP.GE.U32.AND P1, PT, R3, 0x7fffffc0, PT ;  /* 0x7fffffc00300780c */ /* 0x000fe40003f26070 */
[----:B------:R-:W-:Y:S02]  /*3540*/  IADD3 R4, R16, -0x5, RZ ;  /* 0xfffffffb10047810 */ /* 0x000fe40007ffe0ff */
[----:B------:R-:W-:-:S02]  /*3550*/  LEA.HI.X.SX32 R133, R248, R41, 0x2, P6 ;  /* 0x00000029f8857211 */ /* 0x000fc400030f16ff */
[----:B------:R-:W-:Y:S02]  /*3560*/  IADD3 R38, P6, R38, R40, RZ ;  /* 0x0000002826267210 */ /* 0x000fe40007fde0ff */
[----:B------:R-:W-:Y:S02]  /*3570*/  IADD3 R3, R16, -0x9, RZ ;  /* 0xfffffff710037810 */ /* 0x000fe40007ffe0ff */
[-C--:B------:R-:W-:Y:S02]  /*3580*/  LEA.HI.X.SX32 R35, R242, R41.reuse, 0x2, P3 ;  /* 0x00000029f2237211 */ /* 0x080fe400018f16ff */
[----:B------:R-:W-:Y:S02]  /*3590*/  ISETP.GE.U32.AND P3, PT, R4, 0x7fffffbc, PT ;  /* 0x7fffffbc0400780c */ /* 0x000fe40003f66070 */
[----:B------:R-:W-:Y:S02]  /*35a0*/  LEA.HI.X.SX32 R39, R250, R41, 0x2, P6 ;  /* 0x00000029fa277211 */ /* 0x000fe400030f16ff */
[----:B------:R-:W-:Y:S01]  /*35b0*/  ISETP.GE.U32.AND P6, PT, R3, 0x7fffffb8, PT ;  /* 0x7fffffb80300780c */ /* 0x000fe20003fc6070 */
[----:B------:R-:W-:Y:S01]  /*35c0*/  IMAD.SHL.U32 R3, R241, 0x4, RZ ;  /* 0x00000004f1037824 */ /* 0x000fe200078e00ff */
[----:B------:R-:W-:-:S02]  /*35d0*/  IADD3 R4, R16, -0xd, RZ ;  /* 0xfffffff310047810 */ /* 0x000fc40007ffe0ff */
[----:B------:R-:W-:Y:S02]  /*35e0*/  IADD3 R5, R16, -0xe, RZ ;  /* 0xfffffff210057810 */ /* 0x000fe40007ffe0ff */
[----:B------:R1:W-:Y:S01]  /*35f0*/  LDGSTS.E [R3], [R40.64], !P1 ;  /* 0x0000000028037fae */ /* 0x0003e2000c921844 */
[----:B------:R-:W-:Y:S02]  /*3600*/  ISETP.GE.U32.AND P1, PT, R4, 0x7fffffb4, PT ;  /* 0x7fffffb40400780c */ /* 0x000fe40003f26070 */
[C---:B------:R-:W-:Y:S01]  /*3610*/  IADD3 R4, R16.reuse, -0x11, RZ ;  /* 0xffffffef10047810 */ /* 0x040fe20007ffe0ff */
[----:B------:R2:W-:Y:S01]  /*3620*/  LDGSTS.E [R3+0x800], [R36.64], !P3 ;  /* 0x0080000024037fae */ /* 0x0005e2000d921844 */
[----:B------:R-:W-:Y:S02]  /*3630*/  IADD3 R6, R16, -0xf, RZ ;  /* 0xfffffff110067810 */ /* 0x000fe40007ffe0ff */
[----:B------:R-:W-:Y:S01]  /*3640*/  ISETP.GE.U32.AND P3, PT, R4, 0x7fffffb0, PT ;  /* 0x7fffffb00400780c */ /* 0x000fe20003f66070 */
[----:B------:R3:W-:Y:S01]  /*3650*/  LDGSTS.E [R3+0x1000], [R102.64], !P6 ;  /* 0x0100000066037fae */ /* 0x0007e2000f121844 */
[----:B------:R-:W-:-:S02]  /*3660*/  IADD3 R4, R16, -0x15, RZ ;  /* 0xffffffeb10047810 */ /* 0x000fc40007ffe0ff */
[----:B------:R-:W-:Y:S02]  /*3670*/  ISETP.NE.U32.AND P4, PT, R7, RZ, PT ;  /* 0x000000ff0700720c */ /* 0x000fe40003f85070 */
[----:B------:R-:W-:Y:S01]  /*3680*/  ISETP.GE.U32.AND P6, PT, R4, 0x7fffffac, PT ;  /* 0x7fffffac0400780c */ /* 0x000fe20003fc6070 */
[----:B------:R4:W-:Y:S01]  /*3690*/  LDGSTS.E [R3+0x1800], [R98.64], !P1 ;  /* 0x0180000062037fae */ /* 0x0009e2000c921844 */
[C---:B------:R-:W-:Y:S02]  /*36a0*/  IADD3 R4, R16.reuse, -0x19, RZ ;  /* 0xffffffe710047810 */ /* 0x040fe40007ffe0ff */
[----:B------:R-:W-:Y:S02]  /*36b0*/  IADD3 R7, R16, -0x10, RZ ;  /* 0xfffffff010077810 */ /* 0x000fe40007ffe0ff */
[----:B------:R-:W-:Y:S01]  /*36c0*/  ISETP.GE.U32.AND P1, PT, R4, 0x7fffffa8, PT ;  /* 0x7fffffa80400780c */ /* 0x000fe20003f26070 */
[----:B------:R5:W-:Y:S01]  /*36d0*/  LDGSTS.E [R3+0x2000], [R104.64], !P3 ;  /* 0x0200000068037fae */ /* 0x000be2000d921844 */
[----:B------:R-:W-:-:S02]  /*36e0*/  IADD3 R4, R16, -0x1d, RZ ;  /* 0xffffffe310047810 */ /* 0x000fc40007ffe0ff */
[----:B------:R-:W-:Y:S02]  /*36f0*/  IADD3 R29, R16, -0x51, RZ ;  /* 0xffffffaf101d7810 */ /* 0x000fe40007ffe0ff */
[----:B------:R-:W-:Y:S01]  /*3700*/  ISETP.GE.U32.AND P3, PT, R4, 0x7fffffa4, PT ;  /* 0x7fffffa40400780c */ /* 0x000fe20003f66070 */
[----:B------:R1:W-:Y:S01]  /*3710*/  LDGSTS.E [R3+0x2800], [R216.64], !P6 ;  /* 0x02800000d8037fae */ /* 0x0003e2000f121844 */
[----:B------:R-:W-:-:S04]  /*3720*/  IADD3 R4, R16, -0x21, RZ ;  /* 0xffffffdf10047810 */ /* 0x000fc80007ffe0ff */
        /* <DEDUP_REMOVED lines=30> */
[----:B------:R-:W-:Y:S02]  /*3910*/  ISETP.GE.U32.AND P1, PT, R4, 0x7fffffb7, PT ;  /* 0x7fffffb70400780c */ /* 0x000fe40003f26070 */
[----:B------:R-:W-:-:S05]  /*3920*/  LOP3.LUT R4, R3, 0x20, RZ, 0x3c, !PT ;  /* 0x0000002003047812 */ /* 0x000fca00078e3cff */
[----:B------:R1:W-:Y:S01]  /*3930*/  LDGSTS.E [R4+0x200], [R196.64], !P3 ;  /* 0x00200000c4047fae */ /* 0x0003e2000d921844 */
[----:B------:R-:W-:Y:S02]  /*3940*/  ISETP.GE.U32.AND P3, PT, R5, 0x7fffffb3, PT ;  /* 0x7fffffb30500780c */ /* 0x000fe40003f66070 */
[C---:B------:R-:W-:Y:S01]  /*3950*/  IADD3 R5, R16.reuse, -0x12, RZ ;  /* 0xffffffee10057810 */ /* 0x040fe20007ffe0ff */
[----:B------:R1:W-:Y:S03]  /*3960*/  LDGSTS.E [R4+0xa00], [R192.64], !P6 ;  /* 0x00a00000c0047fae */ /* 0x0003e6000f121844 */
        /* <DEDUP_REMOVED lines=46> */
[----:B------:R-:W-:Y:S01]  /*3c50*/  IADD3 R6, R16, -0x13, RZ ;  /* 0xffffffed10067810 */ /* 0x000fe20007ffe0ff */
        /* <DEDUP_REMOVED lines=87> */
[----:B------:R-:W-:-:S03]  /*41d0*/  IADD3 R7, R16, -0x49, RZ ;  /* 0xffffffb710077810 */ /* 0x000fc60007ffe0ff */
[----:B------:R1:W-:Y:S01]  /*41e0*/  LDGSTS.E [R6+0x7e00], [R38.64], !P5 ;  /* 0x07e0000026067fae */ /* 0x0003e2000e921844 */
[----:B------:R-:W-:Y:S02]  /*41f0*/  ISETP.GE.U32.AND P6, PT, R7, 0x7fffff78, PT ;  /* 0x7fffff780700780c */ /* 0x000fe40003fc6070 */
[----:B------:R-:W-:Y:S01]  /*4200*/  IADD3 R7, R16, -0x4d, RZ ;  /* 0xffffffb310077810 */ /* 0x000fe20007ffe0ff */
[----:B------:R-:W0:Y:S03]  /*4210*/  LDGDEPBAR ;  /* 0x00000000000079af */ /* 0x000e260000000000 */
[----:B------:R-:W-:Y:S02]  /*4220*/  ISETP.GE.U32.AND P5, PT, R7, 0x7fffff74, PT ;  /* 0x7fffff740700780c */ /* 0x000fe40003fa6070 */
[----:B------:R-:W-:-:S04]  /*4230*/  SHF.R.S32.HI R7, RZ, 0x6, R239 ;  /* 0x00000006ff077819 */ /* 0x000fc800000114ef */
[----:B------:R-:W-:-:S04]  /*4240*/  SGXT R7, R7, 0x1 ;  /* 0x000000010707781a */ /* 0x000fc80000000200 */
[----:B------:R-:W-:Y:S01]  /*4250*/  LOP3.LUT R7, R8, 0x110, R7, 0x78, !PT ;  /* 0x0000011008077812 */ /* 0x000fe200078e7807 */
[----:B------:R-:W-:Y:S01]  /*4260*/  IMAD.SHL.U32 R8, R237, 0x40, RZ ;  /* 0x00000040ed087824 */ /* 0x000fe200078e00ff */
[----:B------:R-:W-:Y:S02]  /*4270*/  IADD3 R237, R16, -0x6e, RZ ;  /* 0xffffff9210ed7810 */ /* 0x000fe40007ffe0ff */
[C---:B------:R-:W-:Y:S01]  /*4280*/  LOP3.LUT R247, R7.reuse, 0x20, RZ, 0x3c, !PT ;  /* 0x0000002007f77812 */ /* 0x040fe200078e3cff */
[----:B------:R4:W-:Y:S01]  /*4290*/  LDGSTS.E [R7+0x28000], [R30.64], P4 ;  /* 0x280000001e077fae */ /* 0x0009e2000a121844 */
[C---:B------:R-:W-:Y:S01]  /*42a0*/  LOP3.LUT R245, R7.reuse, 0x40, RZ, 0x3c, !PT ;  /* 0x0000004007f57812 */ /* 0x040fe200078e3cff */
[C---:B-1----:R-:W-:Y:S01]  /*42b0*/  IMAD.WIDE R40, R8.reuse, 0x4, R40 ;  /* 0x0000000408287825 */ /* 0x042fe200078e0228 */
[----:B------:R-:W-:Y:S01]  /*42c0*/  LOP3.LUT R241, R7, 0x60, RZ, 0x3c, !PT ;  /* 0x0000006007f17812 */ /* 0x000fe200078e3cff */
[----:B------:R1:W-:Y:S02]  /*42d0*/  LDGSTS.E [R7+0x28800], [R54.64], P4 ;  /* 0x2880000036077fae */ /* 0x0003e4000a121844 */
[----:B--2---:R-:W-:-:S02]  /*42e0*/  IMAD.WIDE R36, R8, 0x4, R36 ;  /* 0x0000000408247825 */ /* 0x004fc400078e0224 */
[----:B------:R2:W-:Y:S02]  /*42f0*/  LDGSTS.E [R7+0x29000], [R52.64], P4 ;  /* 0x2900000034077fae */ /* 0x0005e4000a121844 */
[C---:B---3--:R-:W-:Y:S02]  /*4300*/  IMAD.WIDE R102, R8.reuse, 0x4, R102 ;  /* 0x0000000408667825 */ /* 0x048fe400078e0266 */
[----:B------:R3:W-:Y:S02]  /*4310*/  LDGSTS.E [R7+0x29800], [R50.64], P4 ;  /* 0x2980000032077fae */ /* 0x0007e4000a121844 */
[C---:B----4-:R-:W-:Y:S02]  /*4320*/  IMAD.WIDE R98, R8.reuse, 0x4, R98 ;  /* 0x0000000408627825 */ /* 0x050fe400078e0262 */
[----:B------:R4:W-:Y:S02]  /*4330*/  LDGSTS.E [R7+0x2a000], [R48.64], P4 ;  /* 0x2a00000030077fae */ /* 0x0009e4000a121844 */
[----:B-----5:R-:W-:-:S02]  /*4340*/  IMAD.WIDE R104, R8, 0x4, R104 ;  /* 0x0000000408687825 */ /* 0x020fc400078e0268 */
[----:B------:R5:W-:Y:S02]  /*4350*/  LDGSTS.E [R7+0x2a800], [R46.64], P4 ;  /* 0x2a8000002e077fae */ /* 0x000be4000a121844 */
[C---:B------:R-:W-:Y:S02]  /*4360*/  IMAD.WIDE R216, R8.reuse, 0x4, R216 ;  /* 0x0000000408d87825 */ /* 0x040fe400078e02d8 */
[----:B------:R1:W-:Y:S02]  /*4370*/  LDGSTS.E [R7+0x2b000], [R44.64], P4 ;  /* 0x2b0000002c077fae */ /* 0x0003e4000a121844 */
[C---:B------:R-:W-:Y:S02]  /*4380*/  IMAD.WIDE R214, R8.reuse, 0x4, R214 ;  /* 0x0000000408d67825 */ /* 0x040fe400078e02d6 */
[----:B------:R1:W-:Y:S02]  /*4390*/  LDGSTS.E [R7+0x2b800], [R42.64], P4 ;  /* 0x2b8000002a077fae */ /* 0x0003e4000a121844 */
[----:B------:R-:W-:-:S02]  /*43a0*/  IMAD.WIDE R212, R8, 0x4, R212 ;  /* 0x0000000408d47825 */ /* 0x000fc400078e02d4 */
        /* <DEDUP_REMOVED lines=46> */
[----:B------:R1:W-:Y:S01]  /*4690*/  LDGSTS.E [R241+0x2be00], [R56.64], P4 ;  /* 0x2be0000038f17fae */ /* 0x0003e2000a121844 */
[----:B------:R-:W-:Y:S01]  /*46a0*/  ISETP.GE.U32.AND P4, PT, R29, 0x7fffff70, PT ;  /* 0x7fffff701d00780c */ /* 0x000fe20003f86070 */
[----:B------:R-:W-:Y:S01]  /*46b0*/  IMAD.WIDE R166, R8, 0x4, R166 ;  /* 0x0000000408a67825 */ /* 0x000fe200078e02a6 */
[----:B------:R-:W-:Y:S01]  /*46c0*/  IADD3 R29, R16, -0x55, RZ ;  /* 0xffffffab101d7810 */ /* 0x000fe20007ffe0ff */
[----:B------:R-:W0:Y:S02]  /*46d0*/  LDGDEPBAR ;  /* 0x00000000000079af */ /* 0x000e240000000000 */
[----:B------:R-:W-:-:S02]  /*46e0*/  IMAD.WIDE R162, R8, 0x4, R162 ;  /* 0x0000000408a27825 */ /* 0x000fc400078e02a2 */
[----:B------:R-:W-:Y:S02]  /*46f0*/  BAR.SYNC.DEFER_BLOCKING 0x0 ;  /* 0x0000000000007b1d */ /* 0x000fe40000010000 */
[----:B------:R-:W-:-:S04]  /*4700*/  IMAD.WIDE R160, R8, 0x4, R160 ;  /* 0x0000000408a07825 */ /* 0x000fc800078e02a0 */
[----:B------:R-:W-:-:S04]  /*4710*/  IMAD.WIDE R158, R8, 0x4, R158 ;  /* 0x00000004089e7825 */ /* 0x000fc800078e029e */
[----:B------:R-:W-:-:S04]  /*4720*/  IMAD.WIDE R154, R8, 0x4, R154 ;  /* 0x00000004089a7825 */ /* 0x000fc800078e029a */
[----:B------:R-:W-:-:S04]  /*4730*/  IMAD.WIDE R156, R8, 0x4, R156 ;  /* 0x00000004089c7825 */ /* 0x000fc800078e029c */
[----:B------:R-:W-:-:S04]  /*4740*/  IMAD.WIDE R152, R8, 0x4, R152 ;  /* 0x0000000408987825 */ /* 0x000fc800078e0298 */
[C---:B------:R-:W-:Y:S01]  /*4750*/  IMAD.WIDE R150, R8.reuse, 0x4, R150 ;  /* 0x0000000408967825 */ /* 0x040fe200078e0296 */
[----:B------:R-:W-:Y:S01]  /*4760*/  @!PT LDS RZ, [RZ] ;  /* 0x00000000fffff984 */ /* 0x000fe20000000800 */
[----:B------:R-:W-:Y:S01]  /*4770*/  @!PT LDS RZ, [RZ] ;  /* 0x00000000fffff984 */ /* 0x000fe20000000800 */
[----:B------:R-:W-:Y:S01]  /*4780*/  @!PT LDS RZ, [RZ] ;  /* 0x00000000fffff984 */ /* 0x000fe20000000800 */
[----:B------:R1:W-:Y:S01]  /*4790*/  LDGSTS.E [R3+0x8000], [R40.64], !P1 ;  /* 0x0800000028037fae */ /* 0x0003e2000c921844 */
[----:B------:R-:W-:Y:S02]  /*47a0*/  ISETP.GE.U32.AND P1, PT, R29, 0x7fffff6c, PT ;  /* 0x7fffff6c1d00780c */ /* 0x000fe40003f26070 */
[----:B------:R-:W-:Y:S01]  /*47b0*/  IMAD.WIDE R148, R8, 0x4, R148 ;  /* 0x0000000408947825 */ /* 0x000fe200078e0294 */
[----:B------:R-:W-:Y:S01]  /*47c0*/  IADD3 R29, R16, -0x59, RZ ;  /* 0xffffffa7101d7810 */ /* 0x000fe20007ffe0ff */
[----:B------:R1:W-:Y:S02]  /*47d0*/  LDGSTS.E [R3+0x8800], [R36.64], !P3 ;  /* 0x0880000024037fae */ /* 0x0003e4000d921844 */
[----:B------:R-:W-:Y:S01]  /*47e0*/  IMAD.WIDE R144, R8, 0x4, R144 ;  /* 0x0000000408907825 */ /* 0x000fe200078e0290 */
[----:B------:R-:W-:Y:S01]  /*47f0*/  ISETP.GE.U32.AND P3, PT, R29, 0x7fffff68, PT ;  /* 0x7fffff681d00780c */ /* 0x000fe20003f66070 */
[----:B------:R1:W-:Y:S01]  /*4800*/  LDGSTS.E [R3+0x9000], [R102.64], !P6 ;  /* 0x0900000066037fae */ /* 0x0003e2000f121844 */
[----:B------:R-:W-:Y:S01]  /*4810*/  IADD3 R29, R16, -0x5d, RZ ;  /* 0xffffffa3101d7810 */ /* 0x000fe20007ffe0ff */
[----:B------:R-:W-:-:S02]  /*4820*/  IMAD.WIDE R146, R8, 0x4, R146 ;  /* 0x0000000408927825 */ /* 0x000fc400078e0292 */
[----:B------:R1:W-:Y:S01]  /*4830*/  LDGSTS.E [R3+0x9800], [R98.64], !P5 ;  /* 0x0980000062037fae */ /* 0x0003e2000e921844 */
[----:B------:R-:W-:Y:S01]  /*4840*/  ISETP.GE.U32.AND P6, PT, R29, 0x7fffff64, PT ;  /* 0x7fffff641d00780c */ /* 0x000fe20003fc6070 */
        /* <DEDUP_REMOVED lines=17> */
[----:B------:R-:W-:-:S03]  /*4960*/  IMAD.WIDE R132, R8, 0x4, R132 ;  /* 0x0000000408847825 */ /* 0x000fc600078e0284 */
        /* <DEDUP_REMOVED lines=62> */
[----:B------:R-:W-:Y:S01]  /*4d50*/  SEL R29, RZ, 0x4, P2 ;  /* 0x00000004ff1d7807 */ /* 0x000fe20001000000 */
[----:B------:R-:W-:Y:S01]  /*4d60*/  IMAD.WIDE R38, R8, 0x4, R38 ;  /* 0x0000000408267825 */ /* 0x000fe200078e0226 */
[----:B------:R-:W-:Y:S02]  /*4d70*/  ISETP.GE.U32.AND P2, PT, R237, 0x7fffff53, PT ;  /* 0x7fffff53ed00780c */ /* 0x000fe40003f46070 */
[----:B------:R-:W-:Y:S01]  /*4d80*/  IADD3 R237, R16, -0x72, RZ ;  /* 0xffffff8e10ed7810 */ /* 0x000fe20007ffe0ff */
[----:B------:R2:W-:Y:S01]  /*4d90*/  LDGSTS.E [R4+0xca00], [R174.64], !P1 ;  /* 0x0ca00000ae047fae */ /* 0x0005e2000c921844 */
[----:B-1----:R-:W-:Y:S02]  /*4da0*/  IMAD.WIDE R40, R8, 0x4, R40 ;  /* 0x0000000408287825 */ /* 0x002fe400078e0228 */
[----:B------:R-:W-:-:S02]  /*4db0*/  ISETP.GE.U32.AND P6, PT, R237, 0x7fffff4f, PT ;  /* 0x7fffff4fed00780c */ /* 0x000fc40003fc6070 */
[----:B------:R-:W-:Y:S01]  /*4dc0*/  IADD3 R237, R16, -0x76, RZ ;  /* 0xffffff8a10ed7810 */ /* 0x000fe20007ffe0ff */
[----:B------:R1:W-:Y:S01]  /*4dd0*/  LDGSTS.E [R4+0xd200], [R176.64], !P3 ;  /* 0x0d200000b0047fae */ /* 0x0003e2000d921844 */
[----:B------:R-:W-:Y:S02]  /*4de0*/  IMAD.WIDE R36, R8, 0x4, R36 ;  /* 0x0000000408247825 */ /* 0x000fe400078e0224 */
        /* <DEDUP_REMOVED lines=91> */
[----:B--2---:R-:W-:-:S03]  /*53a0*/  IMAD.WIDE R178, R8, 0x4, R178 ;  /* 0x0000000408b27825 */ /* 0x004fc600078e02b2 */
[----:B------:R-:W-:Y:S01]  /*53b0*/  ISETP.GE.U32.AND P6, PT, R237, 0x7fffff6d, PT ;  /* 0x7fffff6ded00780c */ /* 0x000fe20003fc6070 */
[----:B------:R2:W-:Y:S01]  /*53c0*/  LDGSTS.E [R6+0x9600], [R124.64], !P3 ;  /* 0x096000007c067fae */ /* 0x0005e2000d921844 */
[----:B------:R-:W-:Y:S01]  /*53d0*/  IADD3 R237, R16, -0x58, RZ ;  /* 0xffffffa810ed7810 */ /* 0x000fe20007ffe0ff */
[----:B------:R-:W-:-:S03]  /*53e0*/  IMAD.WIDE R174, R8, 0x4, R174 ;  /* 0x0000000408ae7825 */ /* 0x000fc600078e02ae */
[----:B------:R-:W-:Y:S01]  /*53f0*/  ISETP.GE.U32.AND P5, PT, R237, 0x7fffff69, PT ;  /* 0x7fffff69ed00780c */ /* 0x000fe20003fa6070 */
[----:B------:R2:W-:Y:S01]  /*5400*/  LDGSTS.E [R6+0x9e00], [R126.64], !P2 ;  /* 0x09e000007e067fae */ /* 0x0005e2000d121844 */
[----:B------:R-:W-:Y:S01]  /*5410*/  IADD3 R237, R16, -0x5c, RZ ;  /* 0xffffffa410ed7810 */ /* 0x000fe20007ffe0ff */
[----:B-1----:R-:W-:-:S03]  /*5420*/  IMAD.WIDE R176, R8, 0x4, R176 ;  /* 0x0000000408b07825 */ /* 0x002fc600078e02b0 */
        /* <DEDUP_REMOVED lines=23> */
[----:B------:R-:W-:Y:S01]  /*55a0*/  IMAD.WIDE R162, R8, 0x4, R162 ;  /* 0x0000000408a27825 */ /* 0x000fe200078e02a2 */
[----:B------:R-:W-:Y:S02]  /*55b0*/  ISETP.GT.AND P2, PT, R249, 0x7f, PT ;  /* 0x0000007ff900780c */ /* 0x000fe40003f44270 */
[----:B------:R-:W-:Y:S01]  /*55c0*/  ISETP.GE.U32.AND P4, PT, R237, 0x7fffff4d, PT ;  /* 0x7fffff4ded00780c */ /* 0x000fe20003f86070 */
[----:B------:R1:W-:Y:S01]  /*55d0*/  LDGSTS.E [R6+0xd600], [R112.64], !P6 ;  /* 0x0d60000070067fae */ /* 0x0003e2000f121844 */
[----:B------:R-:W-:Y:S01]  /*55e0*/  IADD3 R237, R16, -0x78, RZ ;  /* 0xffffff8810ed7810 */ /* 0x000fe20007ffe0ff */
[----:B------:R-:W-:Y:S01]  /*55f0*/  IMAD.WIDE R160, R8, 0x4, R160 ;  /* 0x0000000408a07825 */ /* 0x000fe200078e02a0 */
[----:B------:R-:W-:-:S02]  /*5600*/  SEL R29, R29, RZ, P2 ;  /* 0x000000ff1d1d7207 */ /* 0x000fc40001000000 */
[----:B------:R-:W-:Y:S01]  /*5610*/  ISETP.GE.U32.AND P1, PT, R237, 0x7fffff49, PT ;  /* 0x7fffff49ed00780c */ /* 0x000fe20003f26070 */
[----:B------:R1:W-:Y:S01]  /*5620*/  LDGSTS.E [R6+0xde00], [R220.64], !P5 ;  /* 0x0de00000dc067fae */ /* 0x0003e2000e921844 */
[----:B------:R-:W-:Y:S01]  /*5630*/  IADD3 R237, R16, -0x7c, RZ ;  /* 0xffffff8410ed7810 */ /* 0x000fe20007ffe0ff */
[----:B------:R-:W-:Y:S01]  /*5640*/  IMAD.WIDE R158, R8, 0x4, R158 ;  /* 0x00000004089e7825 */ /* 0x000fe200078e029e */
[----:B------:R-:W-:Y:S02]  /*5650*/  ISETP.NE.U32.AND P6, PT, R29, RZ, PT ;  /* 0x000000ff1d00720c */ /* 0x000fe40003fc5070 */
[----:B------:R-:W-:Y:S01]  /*5660*/  ISETP.GE.U32.AND P3, PT, R237, 0x7fffff45, PT ;  /* 0x7fffff45ed00780c */ /* 0x000fe20003f66070 */
[----:B------:R1:W-:Y:S01]  /*5670*/  LDGSTS.E [R6+0xe600], [R218.64], !P4 ;  /* 0x0e600000da067fae */ /* 0x0003e2000e121844 */
[----:B------:R-:W-:Y:S01]  /*5680*/  IADD3 R29, R16, -0x81, RZ ;  /* 0xffffff7f101d7810 */ /* 0x000fe20007ffe0ff */
[----:B------:R-:W-:Y:S01]  /*5690*/  IMAD.WIDE R154, R8, 0x4, R154 ;  /* 0x00000004089a7825 */ /* 0x000fe200078e029a */
[----:B------:R-:W-:-:S02]  /*56a0*/  IADD3 R237, R16, -0x80, RZ ;  /* 0xffffff8010ed7810 */ /* 0x000fc40007ffe0ff */
[----:B------:R-:W-:Y:S01]  /*56b0*/  ISETP.GE.U32.AND P4, PT, R29, 0x7fffff40, PT ;  /* 0x7fffff401d00780c */ /* 0x000fe20003f86070 */
[----:B------:R1:W-:Y:S01]  /*56c0*/  LDGSTS.E [R6+0xee00], [R106.64], !P1 ;  /* 0x0ee000006a067fae */ /* 0x0003e2000c921844 */
[----:B------:R-:W-:Y:S01]  /*56d0*/  IADD3 R29, R16, -0x85, RZ ;  /* 0xffffff7b101d7810 */ /* 0x000fe20007ffe0ff */
[----:B------:R-:W-:Y:S01]  /*56e0*/  IMAD.WIDE R156, R8, 0x4, R156 ;  /* 0x00000004089c7825 */ /* 0x000fe200078e029c */
[----:B------:R-:W-:Y:S02]  /*56f0*/  ISETP.GE.AND P2, PT, R251, R237, PT ;  /* 0x000000edfb00720c */ /* 0x000fe40003f46270 */
[----:B------:R-:W-:Y:S01]  /*5700*/  ISETP.GE.U32.AND P1, PT, R29, 0x7fffff3c, PT ;  /* 0x7fffff3c1d00780c */ /* 0x000fe20003f26070 */
[----:B------:R1:W-:Y:S01]  /*5710*/  LDGSTS.E [R6+0xf600], [R34.64], !P3 ;  /* 0x0f60000022067fae */ /* 0x0003e2000d921844 */
[----:B------:R-:W-:Y:S01]  /*5720*/  IADD3 R29, R16, -0x89, RZ ;  /* 0xffffff77101d7810 */ /* 0x000fe20007ffe0ff */
[----:B------:R-:W-:Y:S01]  /*5730*/  IMAD.WIDE R152, R8, 0x4, R152 ;  /* 0x0000000408987825 */ /* 0x000fe200078e0298 */
[----:B------:R-:W-:-:S02]  /*5740*/  ISETP.GE.U32.AND P5, PT, R237, 0x7fffff41, PT ;  /* 0x7fffff41ed00780c */ /* 0x000fc40003fa6070 */
[----:B------:R-:W-:Y:S01]  /*5750*/  ISETP.GE.U32.AND P3, PT, R29, 0x7fffff38, PT ;  /* 0x7fffff381d00780c */ /* 0x000fe20003f66070 */
[C---:B------:R-:W-:Y:S01]  /*5760*/  IMAD.WIDE R150, R8.reuse, 0x4, R150 ;  /* 0x0000000408967825 */ /* 0x040fe200078e0296 */
[----:B------:R-:W-:Y:S02]  /*5770*/  SEL R29, RZ, 0x4, P2 ;  /* 0x00000004ff1d7807 */ /* 0x000fe40001000000 */
[----:B------:R-:W-:Y:S01]  /*5780*/  ISETP.GT.AND P2, PT, R249, 0xbf, PT ;  /* 0x000000bff900780c */ /* 0x000fe20003f44270 */
[----:B------:R-:W-:Y:S01]  /*5790*/  IMAD.WIDE R148, R8, 0x4, R148 ;  /* 0x0000000408947825 */ /* 0x000fe200078e0294 */
[----:B------:R-:W-:Y:S02]  /*57a0*/  IADD3 R237, R16, -0x8d, RZ ;  /* 0xffffff7310ed7810 */ /* 0x000fe40007ffe0ff */
[----:B------:R-:W-:Y:S01]  /*57b0*/  SEL R29, R29, RZ, P2 ;  /* 0x000000ff1d1d7207 */ /* 0x000fe20001000000 */
[----:B------:R-:W-:Y:S01]  /*57c0*/  IMAD.WIDE R144, R8, 0x4, R144 ;  /* 0x0000000408907825 */ /* 0x000fe200078e0290 */
[----:B------:R-:W-:Y:S01]  /*57d0*/  ISETP.GE.U32.AND P2, PT, R237, 0x7fffff34, PT ;  /* 0x7fffff34ed00780c */ /* 0x000fe20003f46070 */
[----:B------:R1:W-:Y:S02]  /*57e0*/  LDGSTS.E [R6+0xfe00], [R38.64], !P5 ;  /* 0x0fe0000026067fae */ /* 0x0003e4000e921844 */
[----:B------:R-:W-:-:S02]  /*57f0*/  IMAD.MOV.U32 R237, RZ, RZ, c[0x0][0x18c] ;  /* 0x00006300ffed7624 */ /* 0x000fc400078e00ff */
[----:B------:R-:W0:Y:S01]  /*5800*/  LDGDEPBAR ;  /* 0x00000000000079af */ /* 0x000e220000000000 */
[----:B------:R-:W-:-:S04]  /*5810*/  IMAD.WIDE R146, R8, 0x4, R146 ;  /* 0x0000000408927825 */ /* 0x000fc800078e0292 */
[----:B------:R-:W-:Y:S01]  /*5820*/  IMAD.SHL.U32 R243, R237, 0x40, RZ ;  /* 0x00000040edf37824 */ /* 0x000fe200078e00ff */
[----:B------:R-:W-:Y:S01]  /*5830*/  IADD3 R237, R16, -0x91, RZ ;  /* 0xffffff6f10ed7810 */ /* 0x000fe20007ffe0ff */
[----:B------:R-:W-:-:S03]  /*5840*/  IMAD.WIDE R142, R8, 0x4, R142 ;  /* 0x00000004088e7825 */ /* 0x000fc600078e028e */
[----:B------:R-:W-:Y:S01]  /*5850*/  ISETP.GE.U32.AND P5, PT, R237, 0x7fffff30, PT ;  /* 0x7fffff30ed00780c */ /* 0x000fe20003fa6070 */
[----:B------:R-:W-:Y:S01]  /*5860*/  IMAD.WIDE R30, R243, 0x4, R30 ;  /* 0x00000004f31e7825 */ /* 0x000fe200078e021e */
[----:B------:R-:W-:-:S03]  /*5870*/  IADD3 R237, R16, -0x95, RZ ;  /* 0xffffff6b10ed7810 */ /* 0x000fc60007ffe0ff */
[C---:B------:R-:W-:Y:S01]  /*5880*/  IMAD.WIDE R54, R243.reuse, 0x4, R54 ;  /* 0x00000004f3367825 */ /* 0x040fe200078e0236 */
[----:B------:R1:W-:Y:S03]  /*5890*/  LDGSTS.E [R7+0x2c000], [R30.64], P6 ;  /* 0x2c0000001e077fae */ /* 0x0003e6000b121844 */
[C---:B------:R-:W-:Y:S01]  /*58a0*/  IMAD.WIDE R52, R243.reuse, 0x4, R52 ;  /* 0x00000004f3347825 */ /* 0x040fe200078e0234 */
[----:B------:R1:W-:Y:S03]  /*58b0*/  LDGSTS.E [R7+0x2c800], [R54.64], P6 ;  /* 0x2c80000036077fae */ /* 0x0003e6000b121844 */
[C---:B---3--:R-:W-:Y:S01]  /*58c0*/  IMAD.WIDE R50, R243.reuse, 0x4, R50 ;  /* 0x00000004f3327825 */ /* 0x048fe200078e0232 */
[----:B------:R3:W-:Y:S03]  /*58d0*/  LDGSTS.E [R7+0x2d000], [R52.64], P6 ;  /* 0x2d00000034077fae */ /* 0x0007e6000b121844 */
[C---:B----4-:R-:W-:Y:S01]  /*58e0*/  IMAD.WIDE R48, R243.reuse, 0x4, R48 ;  /* 0x00000004f3307825 */ /* 0x050fe200078e0230 */
[----:B------:R4:W-:Y:S03]  /*58f0*/  LDGSTS.E [R7+0x2d800], [R50.64], P6 ;  /* 0x2d80000032077fae */ /* 0x0009e6000b121844 */
[C---:B-----5:R-:W-:Y:S01]  /*5900*/  IMAD.WIDE R46, R243.reuse, 0x4, R46 ;  /* 0x00000004f32e7825 */ /* 0x060fe200078e022e */
[----:B------:R5:W-:Y:S03]  /*5910*/  LDGSTS.E [R7+0x2e000], [R48.64], P6 ;  /* 0x2e00000030077fae */ /* 0x000be6000b121844 */
[C---:B------:R-:W-:Y:S01]  /*5920*/  IMAD.WIDE R44, R243.reuse, 0x4, R44 ;  /* 0x00000004f32c7825 */ /* 0x040fe200078e022c */
        /* <DEDUP_REMOVED lines=49> */
[----:B------:R-:W-:Y:S01]  /*5c40*/  IMAD.WIDE R56, R243, 0x4, R56 ;  /* 0x00000004f3387825 */ /* 0x000fe200078e0238 */
[----:B------:R1:W-:Y:S03]  /*5c50*/  LDGSTS.E [R241+0x2f600], [R58.64], P6 ;  /* 0x2f6000003af17fae */ /* 0x0003e6000b121844 */
[----:B------:R-:W-:Y:S01]  /*5c60*/  IMAD.WIDE R140, R8, 0x4, R140 ;  /* 0x00000004088c7825 */ /* 0x000fe200078e028c */
[----:B------:R1:W-:Y:S01]  /*5c70*/  LDGSTS.E [R241+0x2fe00], [R56.64], P6 ;  /* 0x2fe0000038f17fae */ /* 0x0003e2000b121844 */
[----:B------:R-:W-:-:S02]  /*5c80*/  ISETP.GE.U32.AND P6, PT, R237, 0x7fffff2c, PT ;  /* 0x7fffff2ced00780c */ /* 0x000fc40003fc6070 */
[----:B------:R-:W-:Y:S01]  /*5c90*/  IADD3 R237, R16, -0x99, RZ ;  /* 0xffffff6710ed7810 */ /* 0x000fe20007ffe0ff */
[----:B------:R-:W0:Y:S01]  /*5ca0*/  LDGDEPBAR ;  /* 0x00000000000079af */ /* 0x000e220000000000 */
[----:B------:R-:W-:-:S03]  /*5cb0*/  IMAD.WIDE R138, R8, 0x4, R138 ;  /* 0x00000004088a7825 */ /* 0x000fc600078e028a */
[----:B------:R-:W-:Y:S01]  /*5cc0*/  BAR.SYNC.DEFER_BLOCKING 0x0 ;  /* 0x0000000000007b1d */ /* 0x000fe20000010000 */
[----:B------:R-:W-:-:S04]  /*5cd0*/  IMAD.WIDE R134, R8, 0x4, R134 ;  /* 0x0000000408867825 */ /* 0x000fc800078e0286 */
[----:B------:R-:W-:-:S04]  /*5ce0*/  IMAD.WIDE R136, R8, 0x4, R136 ;  /* 0x0000000408887825 */ /* 0x000fc800078e0288 */
[----:B------:R-:W-:-:S04]  /*5cf0*/  IMAD.WIDE R132, R8, 0x4, R132 ;  /* 0x0000000408847825 */ /* 0x000fc800078e0284 */
[----:B------:R-:W-:-:S04]  /*5d00*/  IMAD.WIDE R130, R8, 0x4, R130 ;  /* 0x0000000408827825 */ /* 0x000fc800078e0282 */
[----:B------:R-:W-:-:S04]  /*5d10*/  IMAD.WIDE R128, R8, 0x4, R128 ;  /* 0x0000000408807825 */ /* 0x000fc800078e0280 */
[C---:B--2---:R-:W-:Y:S01]  /*5d20*/  IMAD.WIDE R124, R8.reuse, 0x4, R124 ;  /* 0x00000004087c7825 */ /* 0x044fe200078e027c */
        /* <DEDUP_REMOVED lines=8> */
[----:B-1----:R-:W-:Y:S01]  /*5db0*/  IMAD.WIDE R122, R8, 0x4, R122 ;  /* 0x00000004087a7825 */ /* 0x002fe200078e027a */
        /* <DEDUP_REMOVED lines=49> */
[----:B---3--:R-:W-:-:S03]  /*60d0*/  IMAD.WIDE R52, R243, 0x4, R52 ;  /* 0x00000004f3347825 */ /* 0x008fc600078e0234 */
[----:B------:R-:W-:Y:S01]  /*60e0*/  ISETP.GE.U32.AND P4, PT, R237, 0x7fffff37, PT ;  /* 0x7fffff37ed00780c */ /* 0x000fe20003f86070 */
[----:B------:R3:W-:Y:S01]  /*60f0*/  LDGSTS.E [R4+0x10200], [R196.64], !P5 ;  /* 0x10200000c4047fae */ /* 0x0007e2000e921844 */
[----:B------:R-:W-:Y:S01]  /*6100*/  IADD3 R237, R16, -0x8e, RZ ;  /* 0xffffff7210ed7810 */ /* 0x000fe20007ffe0ff */
[----:B----4-:R-:W-:-:S03]  /*6110*/  IMAD.WIDE R50, R243, 0x4, R50 ;  /* 0x00000004f3327825 */ /* 0x010fc600078e0232 */
[----:B------:R-:W-:Y:S01]  /*6120*/  ISETP.GE.U32.AND P1, PT, R237, 0x7fffff33, PT ;  /* 0x7fffff33ed00780c */ /* 0x000fe20003f26070 */
[----:B------:R4:W-:Y:S01]  /*6130*/  LDGSTS.E [R4+0x10a00], [R192.64], !P6 ;  /* 0x10a00000c0047fae */ /* 0x0009e2000f121844 */
[----:B------:R-:W-:Y:S01]  /*6140*/  IADD3 R237, R16, -0x92, RZ ;  /* 0xffffff6e10ed7810 */ /* 0x000fe20007ffe0ff */
[----:B-----5:R-:W-:-:S03]  /*6150*/  IMAD.WIDE R48, R243, 0x4, R48 ;  /* 0x00000004f3307825 */ /* 0x020fc600078e0230 */
        /* <DEDUP_REMOVED lines=172> */
[----:B------:R-:W-:Y:S01]  /*6c20*/  ISETP.GE.AND P2, PT, R251, R237, PT ;  /* 0x000000edfb00720c */ /* 0x000fe20003f46270 */
[----:B------:R1:W-:Y:S01]  /*6c30*/  LDGSTS.E [R6+0x16e00], [R106.64], !P1 ;  /* 0x16e000006a067fae */ /* 0x0003e2000c921844 */
[----:B------:R-:W-:Y:S01]  /*6c40*/  ISETP.GE.U32.AND P5, PT, R237, 0x7fffff01, PT ;  /* 0x7fffff01ed00780c */ /* 0x000fe20003fa6070 */
[C---:B---3--:R-:W-:Y:S01]  /*6c50*/  IMAD.WIDE R196, R8.reuse, 0x4, R196 ;  /* 0x0000000408c47825 */ /* 0x048fe200078e02c4 */
[----:B------:R-:W-:Y:S02]  /*6c60*/  SEL R237, RZ, 0x4, P2 ;  /* 0x00000004ffed7807 */ /* 0x000fe40001000000 */
[----:B------:R-:W-:Y:S01]  /*6c70*/  ISETP.GT.AND P2, PT, R249, 0xff, PT ;  /* 0x000000fff900780c */ /* 0x000fe20003f44270 */
[----:B------:R3:W-:Y:S01]  /*6c80*/  LDGSTS.E [R6+0x17600], [R34.64], !P3 ;  /* 0x1760000022067fae */ /* 0x0007e2000d921844 */
[----:B----4-:R-:W-:Y:S02]  /*6c90*/  IMAD.WIDE R192, R8, 0x4, R192 ;  /* 0x0000000408c07825 */ /* 0x010fe400078e02c0 */
[----:B------:R-:W-:-:S02]  /*6ca0*/  SEL R237, R237, RZ, P2 ;  /* 0x000000ffeded7207 */ /* 0x000fc40001000000 */
[----:B------:R-:W-:Y:S01]  /*6cb0*/  ISETP.NE.U32.AND P2, PT, R29, RZ, PT ;  /* 0x000000ff1d00720c */ /* 0x000fe20003f45070 */
[----:B-----5:R-:W-:Y:S01]  /*6cc0*/  IMAD.WIDE R190, R8, 0x4, R190 ;  /* 0x0000000408be7825 */ /* 0x020fe200078e02be */
[----:B------:R-:W-:Y:S01]  /*6cd0*/  IADD3 R29, R16, -0xc1, RZ ;  /* 0xffffff3f101d7810 */ /* 0x000fe20007ffe0ff */
[----:B------:R4:W-:Y:S01]  /*6ce0*/  LDGSTS.E [R6+0x17e00], [R38.64], !P5 ;  /* 0x17e0000026067fae */ /* 0x0009e2000e921844 */
[----:B------:R-:W-:Y:S01]  /*6cf0*/  ISETP.NE.U32.AND P6, PT, R237, RZ, PT ;  /* 0x000000ffed00720c */ /* 0x000fe20003fc5070 */
[----:B------:R-:W-:Y:S01]  /*6d00*/  IMAD.WIDE R188, R8, 0x4, R188 ;  /* 0x0000000408bc7825 */ /* 0x000fe200078e02bc */
[----:B------:R-:W-:Y:S01]  /*6d10*/  ISETP.GE.U32.AND P4, PT, R29, 0x7fffff00, PT ;  /* 0x7fffff001d00780c */ /* 0x000fe20003f86070 */
[----:B------:R-:W0:Y:S01]  /*6d20*/  LDGDEPBAR ;  /* 0x00000000000079af */ /* 0x000e220000000000 */
[----:B------:R-:W-:Y:S01]  /*6d30*/  IADD3 R29, R16, -0xc5, RZ ;  /* 0xffffff3b101d7810 */ /* 0x000fe20007ffe0ff */
[----:B------:R-:W-:-:S03]  /*6d40*/  IMAD.WIDE R184, R8, 0x4, R184 ;  /* 0x0000000408b87825 */ /* 0x000fc600078e02b8 */
[----:B------:R-:W-:Y:S01]  /*6d50*/  ISETP.GE.U32.AND P1, PT, R29, 0x7ffffefc, PT ;  /* 0x7ffffefc1d00780c */ /* 0x000fe20003f26070 */
[----:B------:R5:W-:Y:S01]  /*6d60*/  LDGSTS.E [R7+0x30000], [R30.64], P2 ;  /* 0x300000001e077fae */ /* 0x000be20009121844 */
[----:B------:R-:W-:Y:S01]  /*6d70*/  IADD3 R29, R16, -0xc9, RZ ;  /* 0xffffff37101d7810 */ /* 0x000fe20007ffe0ff */
[C---:B------:R-:W-:Y:S02]  /*6d80*/  IMAD.WIDE R186, R8.reuse, 0x4, R186 ;  /* 0x0000000408ba7825 */ /* 0x040fe400078e02ba */
[----:B------:R1:W-:Y:S01]  /*6d90*/  LDGSTS.E [R7+0x30800], [R54.64], P2 ;  /* 0x3080000036077fae */ /* 0x0003e20009121844 */
[----:B------:R-:W-:Y:S01]  /*6da0*/  ISETP.GE.U32.AND P3, PT, R29, 0x7ffffef8, PT ;  /* 0x7ffffef81d00780c */ /* 0x000fe20003f66070 */
[----:B------:R-:W-:Y:S01]  /*6db0*/  IMAD.WIDE R182, R8, 0x4, R182 ;  /* 0x0000000408b67825 */ /* 0x000fe200078e02b6 */
[----:B------:R-:W-:Y:S01]  /*6dc0*/  IADD3 R29, R16, -0xcd, RZ ;  /* 0xffffff33101d7810 */ /* 0x000fe20007ffe0ff */
[----:B------:R1:W-:Y:S02]  /*6dd0*/  LDGSTS.E [R7+0x31000], [R52.64], P2 ;  /* 0x3100000034077fae */ /* 0x0003e40009121844 */
[----:B------:R-:W-:Y:S01]  /*6de0*/  IMAD.WIDE R180, R8, 0x4, R180 ;  /* 0x0000000408b47825 */ /* 0x000fe200078e02b4 */
[----:B------:R-:W-:Y:S01]  /*6df0*/  ISETP.GE.U32.AND P5, PT, R29, 0x7ffffef4, PT ;  /* 0x7ffffef41d00780c */ /* 0x000fe20003fa6070 */
[----:B------:R1:W-:Y:S01]  /*6e00*/  LDGSTS.E [R7+0x31800], [R50.64], P2 ;  /* 0x3180000032077fae */ /* 0x0003e20009121844 */
[----:B------:R-:W-:Y:S01]  /*6e10*/  IADD3 R29, R16, -0xd1, RZ ;  /* 0xffffff2f101d7810 */ /* 0x000fe20007ffe0ff */
        /* <DEDUP_REMOVED lines=44> */
[C---:B--2---:R-:W-:Y:S02]  /*70e0*/  IMAD.WIDE R136, R8.reuse, 0x4, R136 ;  /* 0x0000000408887825 */ /* 0x044fe400078e0288 */
[----:B------:R2:W-:Y:S02]  /*70f0*/  LDGSTS.E [R241+0x31600], [R66.64], P2 ;  /* 0x3160000042f17fae */ /* 0x0005e40009121844 */
[C---:B------:R-:W-:Y:S02]  /*7100*/  IMAD.WIDE R132, R8.reuse, 0x4, R132 ;  /* 0x0000000408847825 */ /* 0x040fe400078e0284 */
[----:B------:R2:W-:Y:S02]  /*7110*/  LDGSTS.E [R241+0x31e00], [R64.64], P2 ;  /* 0x31e0000040f17fae */ /* 0x0005e40009121844 */
[----:B-1----:R-:W-:-:S02]  /*7120*/  IMAD.WIDE R130, R8, 0x4, R130 ;  /* 0x0000000408827825 */ /* 0x002fc400078e0282 */
[----:B------:R1:W-:Y:S02]  /*7130*/  LDGSTS.E [R241+0x32600], [R62.64], P2 ;  /* 0x326000003ef17fae */ /* 0x0003e40009121844 */
[C---:B------:R-:W-:Y:S02]  /*7140*/  IMAD.WIDE R128, R8.reuse, 0x4, R128 ;  /* 0x0000000408807825 */ /* 0x040fe400078e0280 */
[----:B------:R1:W-:Y:S02]  /*7150*/  LDGSTS.E [R241+0x32e00], [R60.64], P2 ;  /* 0x32e000003cf17fae */ /* 0x0003e40009121844 */
[C---:B------:R-:W-:Y:S02]  /*7160*/  IMAD.WIDE R124, R8.reuse, 0x4, R124 ;  /* 0x00000004087c7825 */ /* 0x040fe400078e027c */
[----:B------:R1:W-:Y:S02]  /*7170*/  LDGSTS.E [R241+0x33600], [R58.64], P2 ;  /* 0x336000003af17fae */ /* 0x0003e40009121844 */
[----:B------:R-:W-:-:S02]  /*7180*/  IMAD.WIDE R126, R8, 0x4, R126 ;  /* 0x00000004087e7825 */ /* 0x000fc400078e027e */
[----:B------:R1:W-:Y:S01]  /*7190*/  LDGSTS.E [R241+0x33e00], [R56.64], P2 ;  /* 0x33e0000038f17fae */ /* 0x0003e20009121844 */
[----:B------:R-:W-:Y:S01]  /*71a0*/  ISETP.GE.U32.AND P2, PT, R29, 0x7ffffef0, PT ;  /* 0x7ffffef01d00780c */ /* 0x000fe20003f46070 */
[----:B------:R-:W-:Y:S01]  /*71b0*/  IMAD.WIDE R122, R8, 0x4, R122 ;  /* 0x00000004087a7825 */ /* 0x000fe200078e027a */
[----:B------:R-:W-:Y:S01]  /*71c0*/  IADD3 R29, R16, -0xd5, RZ ;  /* 0xffffff2b101d7810 */ /* 0x000fe20007ffe0ff */
[----:B------:R-:W0:Y:S02]  /*71d0*/  LDGDEPBAR ;  /* 0x00000000000079af */ /* 0x000e240000000000 */
[C---:B------:R-:W-:Y:S02]  /*71e0*/  IMAD.WIDE R120, R8.reuse, 0x4, R120 ;  /* 0x0000000408787825 */ /* 0x040fe400078e0278 */
        /* <DEDUP_REMOVED lines=19> */
[----:B---3--:R-:W-:-:S02]  /*7320*/  IMAD.WIDE R34, R8, 0x4, R34 ;  /* 0x0000000408227825 */ /* 0x008fc400078e0222 */
[----:B------:R3:W-:Y:S01]  /*7330*/  LDGSTS.E [R3+0x19800], [R98.64], !P5 ;  /* 0x1980000062037fae */ /* 0x0007e2000e921844 */
[----:B------:R-:W-:Y:S01]  /*7340*/  ISETP.GE.U32.AND P3, PT, R29, 0x7ffffee4, PT ;  /* 0x7ffffee41d00780c */ /* 0x000fe20003f66070 */
[----:B----4-:R-:W-:Y:S01]  /*7350*/  IMAD.WIDE R38, R8, 0x4, R38 ;  /* 0x0000000408267825 */ /* 0x010fe200078e0226 */
[C---:B------:R-:W-:Y:S01]  /*7360*/  IADD3 R29, R16.reuse, -0xe1, RZ ;  /* 0xffffff1f101d7810 */ /* 0x040fe20007ffe0ff */
[----:B------:R4:W-:Y:S02]  /*7370*/  LDGSTS.E [R3+0x1a000], [R104.64], !P2 ;  /* 0x1a00000068037fae */ /* 0x0009e4000d121844 */
[----:B-----5:R-:W-:Y:S01]  /*7380*/  IMAD.WIDE R30, R243, 0x4, R30 ;  /* 0x00000004f31e7825 */ /* 0x020fe200078e021e */
[----:B------:R-:W-:Y:S01]  /*7390*/  ISETP.GE.U32.AND P5, PT, R29, 0x7ffffee0, PT ;  /* 0x7ffffee01d00780c */ /* 0x000fe20003fa6070 */
[----:B------:R5:W-:Y:S01]  /*73a0*/  LDGSTS.E [R3+0x1a800], [R216.64], !P4 ;  /* 0x1a800000d8037fae */ /* 0x000be2000e121844 */
[----:B------:R-:W-:Y:S01]  /*73b0*/  IADD3 R29, R16, -0xe5, RZ ;  /* 0xffffff1b101d7810 */ /* 0x000fe20007ffe0ff */
[----:B------:R-:W-:-:S02]  /*73c0*/  IMAD.WIDE R54, R243, 0x4, R54 ;  /* 0x00000004f3367825 */ /* 0x000fc400078e0236 */
[----:B------:R1:W-:Y:S01]  /*73d0*/  LDGSTS.E [R3+0x1b000], [R214.64], !P1 ;  /* 0x1b000000d6037fae */ /* 0x0003e2000c921844 */
[----:B------:R-:W-:Y:S01]  /*73e0*/  ISETP.GE.U32.AND P2, PT, R29, 0x7ffffedc, PT ;  /* 0x7ffffedc1d00780c */ /* 0x000fe20003f46070 */
[C---:B------:R-:W-:Y:S01]  /*73f0*/  IMAD.WIDE R52, R243.reuse, 0x4, R52 ;  /* 0x00000004f3347825 */ /* 0x040fe200078e0234 */
[C---:B------:R-:W-:Y:S01]  /*7400*/  IADD3 R29, R16.reuse, -0xe9, RZ ;  /* 0xffffff17101d7810 */ /* 0x040fe20007ffe0ff */
        /* <DEDUP_REMOVED lines=220> */
[----:B------:R-:W-:-:S04]  /*81d0*/  IMAD.WIDE R176, R8, 0x4, R176 ;  /* 0x0000000408b07825 */ /* 0x000fc800078e02b0 */
[----:B------:R-:W-:-:S04]  /*81e0*/  IMAD.WIDE R172, R8, 0x4, R172 ;  /* 0x0000000408ac7825 */ /* 0x000fc800078e02ac */
[----:B------:R-:W-:-:S03]  /*81f0*/  IMAD.WIDE R170, R8, 0x4, R170 ;  /* 0x0000000408aa7825 */ /* 0x000fc600078e02aa */
[----:B------:R1:W-:Y:S01]  /*8200*/  LDGSTS.E [R6+0x1fe00], [R38.64], !P2 ;  /* 0x1fe0000026067fae */ /* 0x0003e2000d121844 */
[----:B------:R-:W-:-:S03]  /*8210*/  IMAD.WIDE R168, R8, 0x4, R168 ;  /* 0x0000000408a87825 */ /* 0x000fc600078e02a8 */
[----:B------:R-:W0:Y:S01]  /*8220*/  LDGDEPBAR ;  /* 0x00000000000079af */ /* 0x000e220000000000 */
[----:B------:R-:W-:-:S03]  /*8230*/  IMAD.WIDE R164, R8, 0x4, R164 ;  /* 0x0000000408a47825 */ /* 0x000fc600078e02a4 */
[----:B------:R3:W-:Y:S01]  /*8240*/  LDGSTS.E [R7+0x34000], [R30.64], P6 ;  /* 0x340000001e077fae */ /* 0x0007e2000b121844 */
[----:B--2---:R-:W-:-:S03]  /*8250*/  IMAD.WIDE R166, R8, 0x4, R166 ;  /* 0x0000000408a67825 */ /* 0x004fc600078e02a6 */
[----:B------:R2:W-:Y:S01]  /*8260*/  LDGSTS.E [R7+0x34800], [R54.64], P6 ;  /* 0x3480000036077fae */ /* 0x0005e2000b121844 */
[----:B------:R-:W-:-:S03]  /*8270*/  IMAD.WIDE R162, R8, 0x4, R162 ;  /* 0x0000000408a27825 */ /* 0x000fc600078e02a2 */
[----:B------:R2:W-:Y:S01]  /*8280*/  LDGSTS.E [R7+0x35000], [R52.64], P6 ;  /* 0x3500000034077fae */ /* 0x0005e2000b121844 */
[----:B-1----:R-:W-:-:S03]  /*8290*/  IMAD.WIDE R160, R8, 0x4, R160 ;  /* 0x0000000408a07825 */ /* 0x002fc600078e02a0 */
[----:B------:R1:W-:Y:S01]  /*82a0*/  LDGSTS.E [R7+0x35800], [R50.64], P6 ;  /* 0x3580000032077fae */ /* 0x0003e2000b121844 */
[----:B------:R-:W-:-:S03]  /*82b0*/  IMAD.WIDE R158, R8, 0x4, R158 ;  /* 0x00000004089e7825 */ /* 0x000fc600078e029e */
        /* <DEDUP_REMOVED lines=11> */
[----:B---3--:R-:W-:-:S03]  /*8370*/  IMAD.WIDE R144, R8, 0x4, R144 ;  /* 0x0000000408907825 */ /* 0x008fc600078e0290 */
[----:B------:R3:W-:Y:S01]  /*8380*/  LDGSTS.E [R247+0x35200], [R96.64], P6 ;  /* 0x3520000060f77fae */ /* 0x0007e2000b121844 */
[----:B----4-:R-:W-:-:S03]  /*8390*/  IMAD.WIDE R146, R8, 0x4, R146 ;  /* 0x0000000408927825 */ /* 0x010fc600078e0292 */
[----:B------:R4:W-:Y:S01]  /*83a0*/  LDGSTS.E [R247+0x35a00], [R94.64], P6 ;  /* 0x35a000005ef77fae */ /* 0x0009e2000b121844 */
[----:B-----5:R-:W-:-:S03]  /*83b0*/  IMAD.WIDE R142, R8, 0x4, R142 ;  /* 0x00000004088e7825 */ /* 0x020fc600078e028e */
        /* <DEDUP_REMOVED lines=40> */
[----:B------:R-:W0:Y:S01]  /*8640*/  LDGDEPBAR ;  /* 0x00000000000079af */ /* 0x000e220000000000 */
[----:B------:R-:W-:-:S03]  /*8650*/  IMAD.WIDE R38, R8, 0x4, R38 ;  /* 0x0000000408267825 */ /* 0x000fc600078e0226 */
[----:B------:R-:W-:Y:S01]  /*8660*/  BAR.SYNC.DEFER_BLOCKING 0x0 ;  /* 0x0000000000007b1d */ /* 0x000fe20000010000 */
[----:B------:R-:W-:-:S04]  /*8670*/  IMAD.WIDE R30, R243, 0x4, R30 ;  /* 0x00000004f31e7825 */ /* 0x000fc800078e021e */
[----:B--2---:R-:W-:-:S04]  /*8680*/  IMAD.WIDE R54, R243, 0x4, R54 ;  /* 0x00000004f3367825 */ /* 0x004fc800078e0236 */
[----:B------:R-:W-:-:S04]  /*8690*/  IMAD.WIDE R52, R243, 0x4, R52 ;  /* 0x00000004f3347825 */ /* 0x000fc800078e0234 */
[----:B-1----:R-:W-:-:S04]  /*86a0*/  IMAD.WIDE R50, R243, 0x4, R50 ;  /* 0x00000004f3327825 */ /* 0x002fc800078e0232 */
[----:B------:R-:W-:-:S04]  /*86b0*/  IMAD.WIDE R48, R243, 0x4, R48 ;  /* 0x00000004f3307825 */ /* 0x000fc800078e0230 */
[C---:B------:R-:W-:Y:S01]  /*86c0*/  IMAD.WIDE R46, R243.reuse, 0x4, R46 ;  /* 0x00000004f32e7825 */ /* 0x040fe200078e022e */
[----:B------:R-:W-:Y:S01]  /*86d0*/  @!PT LDS RZ, [RZ] ;  /* 0x00000000fffff984 */ /* 0x000fe20000000800 */
[----:B------:R-:W-:Y:S01]  /*86e0*/  @!PT LDS RZ, [RZ] ;  /* 0x00000000fffff984 */ /* 0x000fe20000000800 */
[----:B------:R-:W-:Y:S01]  /*86f0*/  @!PT LDS RZ, [RZ] ;  /* 0x00000000fffff984 */ /* 0x000fe20000000800 */
[----:B------:R1:W-:Y:S03]  /*8700*/  LDGSTS.E [R3+0x20000], [R40.64], !P5 ;  /* 0x2000000028037fae */ /* 0x0003e6000e921844 */
[----:B------:R-:W-:-:S04]  /*8710*/  IMAD.WIDE R44, R243, 0x4, R44 ;  /* 0x00000004f32c7825 */ /* 0x000fc800078e022c */
[----:B------:R-:W-:-:S04]  /*8720*/  IMAD.WIDE R42, R243, 0x4, R42 ;  /* 0x00000004f32a7825 */ /* 0x000fc800078e022a */
[----:B------:R-:W-:Y:S01]  /*8730*/  IMAD.WIDE R100, R243, 0x4, R100 ;  /* 0x00000004f3647825 */ /* 0x000fe200078e0264 */
[----:B-1----:R-:W-:-:S03]  /*8740*/  IADD3 R40, R16, -0x105, RZ ;  /* 0xfffffefb10287810 */ /* 0x002fc60007ffe0ff */
[----:B------:R-:W-:Y:S01]  /*8750*/  IMAD.WIDE R108, R243, 0x4, R108 ;  /* 0x00000004f36c7825 */ /* 0x000fe200078e026c */
[----:B------:R-:W-:-:S03]  /*8760*/  ISETP.GE.U32.AND P1, PT, R40, 0x7ffffebc, PT ;  /* 0x7ffffebc2800780c */ /* 0x000fc60003f26070 */
[----:B---3--:R-:W-:Y:S01]  /*8770*/  IMAD.WIDE R96, R243, 0x4, R96 ;  /* 0x00000004f3607825 */ /* 0x008fe200078e0260 */
[----:B------:R-:W-:-:S03]  /*8780*/  IADD3 R40, R16, -0x102, RZ ;  /* 0xfffffefe10287810 */ /* 0x000fc60007ffe0ff */
[----:B----4-:R-:W-:Y:S01]  /*8790*/  IMAD.WIDE R94, R243, 0x4, R94 ;  /* 0x00000004f35e7825 */ /* 0x010fe200078e025e */
[----:B------:R-:W-:-:S03]  /*87a0*/  ISETP.GE.U32.AND P6, PT, R40, 0x7ffffebf, PT ;  /* 0x7ffffebf2800780c */ /* 0x000fc60003fc6070 */
[C---:B-----5:R-:W-:Y:S02]  /*87b0*/  IMAD.WIDE R32, R243.reuse, 0x4, R32 ;  /* 0x00000004f3207825 */ /* 0x060fe400078e0220 */
[----:B------:R1:W-:Y:S02]  /*87c0*/  LDGSTS.E [R3+0x20800], [R36.64], !P1 ;  /* 0x2080000024037fae */ /* 0x0003e4000c921844 */
[----:B------:R-:W-:-:S04]  /*87d0*/  IMAD.WIDE R92, R243, 0x4, R92 ;  /* 0x00000004f35c7825 */ /* 0x000fc800078e025c */
[----:B------:R-:W-:-:S04]  /*87e0*/  IMAD.WIDE R90, R243, 0x4, R90 ;  /* 0x00000004f35a7825 */ /* 0x000fc800078e025a */
[----:B------:R-:W-:Y:S01]  /*87f0*/  IMAD.WIDE R88, R243, 0x4, R88 ;  /* 0x00000004f3587825 */ /* 0x000fe200078e0258 */
[----:B-1----:R-:W-:-:S03]  /*8800*/  IADD3 R36, R16, -0x109, RZ ;  /* 0xfffffef710247810 */ /* 0x002fc60007ffe0ff */
[C---:B------:R-:W-:Y:S01]  /*8810*/  IMAD.WIDE R86, R243.reuse, 0x4, R86 ;  /* 0x00000004f3567825 */ /* 0x040fe200078e0256 */
[----:B------:R-:W-:Y:S02]  /*8820*/  IADD3 R37, R16, -0x135, RZ ;  /* 0xfffffecb10257810 */ /* 0x000fe40007ffe0ff */
[----:B------:R-:W-:Y:S01]  /*8830*/  ISETP.GE.U32.AND P2, PT, R36, 0x7ffffeb8, PT ;  /* 0x7ffffeb82400780c */ /* 0x000fe20003f46070 */
[----:B------:R-:W-:Y:S01]  /*8840*/  IMAD.WIDE R84, R243, 0x4, R84 ;  /* 0x00000004f3547825 */ /* 0x000fe200078e0254 */
[----:B------:R-:W-:Y:S02]  /*8850*/  IADD3 R36, R16, -0x10d, RZ ;  /* 0xfffffef310247810 */ /* 0x000fe40007ffe0ff */
[----:B------:R-:W-:Y:S01]  /*8860*/  ISETP.GE.U32.AND P3, PT, R37, 0x7ffffe8c, PT ;  /* 0x7ffffe8c2500780c */ /* 0x000fe20003f66070 */
[C---:B------:R-:W-:Y:S01]  /*8870*/  IMAD.WIDE R82, R243.reuse, 0x4, R82 ;  /* 0x00000004f3527825 */ /* 0x040fe200078e0252 */
[----:B------:R-:W-:Y:S02]  /*8880*/  ISETP.GE.U32.AND P1, PT, R36, 0x7ffffeb4, PT ;  /* 0x7ffffeb42400780c */ /* 0x000fe40003f26070 */
[C---:B------:R-:W-:Y:S01]  /*8890*/  IADD3 R36, R16.reuse, -0x111, RZ ;  /* 0xfffffeef10247810 */ /* 0x040fe20007ffe0ff */
[----:B------:R-:W-:Y:S01]  /*88a0*/  IMAD.WIDE R80, R243, 0x4, R80 ;  /* 0x00000004f3507825 */ /* 0x000fe200078e0250 */
[----:B------:R-:W-:-:S03]  /*88b0*/  IADD3 R37, R16, -0x13d, RZ ;  /* 0xfffffec310257810 */ /* 0x000fc60007ffe0ff */
[----:B------:R1:W-:Y:S01]  /*88c0*/  LDGSTS.E [R3+0x21000], [R102.64], !P2 ;  /* 0x2100000066037fae */ /* 0x0003e2000d121844 */
[----:B------:R-:W-:Y:S01]  /*88d0*/  ISETP.GE.U32.AND P2, PT, R36, 0x7ffffeb0, PT ;  /* 0x7ffffeb02400780c */ /* 0x000fe20003f46070 */
[----:B------:R-:W-:Y:S01]  /*88e0*/  IMAD.WIDE R78, R243, 0x4, R78 ;  /* 0x00000004f34e7825 */ /* 0x000fe200078e024e */
[----:B------:R-:W-:Y:S02]  /*88f0*/  IADD3 R36, R16, -0x115, RZ ;  /* 0xfffffeeb10247810 */ /* 0x000fe40007ffe0ff */
[----:B------:R-:W-:Y:S01]  /*8900*/  ISETP.GE.U32.AND P5, PT, R37, 0x7ffffe84, PT ;  /* 0x7ffffe842500780c */ /* 0x000fe20003fa6070 */
[----:B------:R1:W-:Y:S01]  /*8910*/  LDGSTS.E [R3+0x21800], [R98.64], !P1 ;  /* 0x2180000062037fae */ /* 0x0003e2000c921844 */
[----:B------:R-:W-:Y:S01]  /*8920*/  ISETP.GE.U32.AND P1, PT, R36, 0x7ffffeac, PT ;  /* 0x7ffffeac2400780c */ /* 0x000fe20003f26070 */
[C---:B------:R-:W-:Y:S01]  /*8930*/  IMAD.WIDE R76, R243.reuse, 0x4, R76 ;  /* 0x00000004f34c7825 */ /* 0x040fe200078e024c */
[C---:B------:R-:W-:Y:S02]  /*8940*/  IADD3 R36, R16.reuse, -0x119, RZ ;  /* 0xfffffee710247810 */ /* 0x040fe40007ffe0ff */
[----:B------:R-:W-:Y:S01]  /*8950*/  IADD3 R37, R16, -0x10e, RZ ;  /* 0xfffffef210257810 */ /* 0x000fe20007ffe0ff */
[----:B------:R-:W-:-:S02]  /*8960*/  IMAD.WIDE R74, R243, 0x4, R74 ;  /* 0x00000004f34a7825 */ /* 0x000fc400078e024a */
[----:B------:R1:W-:Y:S01]  /*8970*/  LDGSTS.E [R3+0x22000], [R104.64], !P2 ;  /* 0x2200000068037fae */ /* 0x0003e2000d121844 */
[----:B------:R-:W-:Y:S01]  /*8980*/  ISETP.GE.U32.AND P2, PT, R36, 0x7ffffea8, PT ;  /* 0x7ffffea82400780c */ /* 0x000fe20003f46070 */
[----:B------:R-:W-:Y:S01]  /*8990*/  IMAD.WIDE R72, R243, 0x4, R72 ;  /* 0x00000004f3487825 */ /* 0x000fe200078e0248 */
[----:B------:R-:W-:-:S03]  /*89a0*/  IADD3 R36, R16, -0x11d, RZ ;  /* 0xfffffee310247810 */ /* 0x000fc60007ffe0ff */
[----:B------:R1:W-:Y:S01]  /*89b0*/  LDGSTS.E [R3+0x22800], [R216.64], !P1 ;  /* 0x22800000d8037fae */ /* 0x0003e2000c921844 */
[----:B------:R-:W-:Y:S01]  /*89c0*/  ISETP.GE.U32.AND P1, PT, R36, 0x7ffffea4, PT ;  /* 0x7ffffea42400780c */ /* 0x000fe20003f26070 */
[----:B------:R-:W-:Y:S01]  /*89d0*/  IMAD.WIDE R70, R243, 0x4, R70 ;  /* 0x00000004f3467825 */ /* 0x000fe200078e0246 */
[----:B------:R-:W-:-:S03]  /*89e0*/  IADD3 R36, R16, -0x121, RZ ;  /* 0xfffffedf10247810 */ /* 0x000fc60007ffe0ff */
[C---:B------:R-:W-:Y:S02]  /*89f0*/  IMAD.WIDE R68, R243.reuse, 0x4, R68 ;  /* 0x00000004f3447825 */ /* 0x040fe400078e0244 */
        /* <DEDUP_REMOVED lines=8> */
[C---:B------:R-:W-:Y:S01]  /*8a80*/  IMAD.WIDE R62, R243.reuse, 0x4, R62 ;  /* 0x00000004f33e7825 */ /* 0x040fe200078e023e */
[----:B------:R-:W-:Y:S01]  /*8a90*/  ISETP.GE.U32.AND P4, PT, R36, 0x7ffffe98, PT ;  /* 0x7ffffe982400780c */ /* 0x000fe20003f86070 */
[----:B------:R1:W-:Y:S01]  /*8aa0*/  LDGSTS.E [R3+0x24000], [R210.64], !P2 ;  /* 0x24000000d2037fae */ /* 0x0003e2000d121844 */
[----:B------:R-:W-:Y:S01]  /*8ab0*/  IADD3 R36, R16, -0x12d, RZ ;  /* 0xfffffed310247810 */ /* 0x000fe20007ffe0ff */
[----:B------:R-:W-:-:S04]  /*8ac0*/  IMAD.WIDE R60, R243, 0x4, R60 ;  /* 0x00000004f33c7825 */ /* 0x000fc800078e023c */
[----:B------:R1:W-:Y:S01]  /*8ad0*/  LDGSTS.E [R3+0x24800], [R208.64], !P1 ;  /* 0x24800000d0037fae */ /* 0x0003e2000c921844 */
[----:B------:R-:W-:Y:S01]  /*8ae0*/  ISETP.GE.U32.AND P1, PT, R36, 0x7ffffe94, PT ;  /* 0x7ffffe942400780c */ /* 0x000fe20003f26070 */
[----:B------:R-:W-:Y:S01]  /*8af0*/  IMAD.WIDE R58, R243, 0x4, R58 ;  /* 0x00000004f33a7825 */ /* 0x000fe200078e023a */
[----:B------:R-:W-:-:S03]  /*8b00*/  IADD3 R36, R16, -0x131, RZ ;  /* 0xfffffecf10247810 */ /* 0x000fc60007ffe0ff */
[----:B------:R1:W-:Y:S01]  /*8b10*/  LDGSTS.E [R3+0x25000], [R206.64], !P4 ;  /* 0x25000000ce037fae */ /* 0x0003e2000e121844 */
[----:B------:R-:W-:Y:S01]  /*8b20*/  ISETP.GE.U32.AND P2, PT, R36, 0x7ffffe90, PT ;  /* 0x7ffffe902400780c */ /* 0x000fe20003f46070 */
[----:B------:R-:W-:Y:S01]  /*8b30*/  IMAD.WIDE R56, R243, 0x4, R56 ;  /* 0x00000004f3387825 */ /* 0x000fe200078e0238 */
        /* <DEDUP_REMOVED lines=10> */
[----:B------:R1:W-:Y:S01]  /*8be0*/  LDGSTS.E [R3+0x27000], [R198.64], !P4 ;  /* 0x27000000c6037fae */ /* 0x0003e2000e121844 */
[----:B------:R-:W-:Y:S02]  /*8bf0*/  ISETP.GE.U32.AND P3, PT, R37, 0x7ffffeb3, PT ;  /* 0x7ffffeb32500780c */ /* 0x000fe40003f66070 */
[----:B------:R-:W-:Y:S01]  /*8c00*/  ISETP.GE.U32.AND P4, PT, R36, 0x7ffffeaf, PT ;  /* 0x7ffffeaf2400780c */ /* 0x000fe20003f86070 */
[----:B------:R1:W-:Y:S01]  /*8c10*/  LDGSTS.E [R3+0x27800], [R194.64], !P5 ;  /* 0x27800000c2037fae */ /* 0x0003e2000e921844 */
[C---:B------:R-:W-:Y:S02]  /*8c20*/  IADD3 R36, R16.reuse, -0x11a, RZ ;  /* 0xfffffee610247810 */ /* 0x040fe40007ffe0ff */
[----:B------:R-:W-:Y:S01]  /*8c30*/  IADD3 R37, R16, -0x116, RZ ;  /* 0xfffffeea10257810 */ /* 0x000fe20007ffe0ff */
[----:B------:R1:W-:Y:S01]  /*8c40*/  LDGSTS.E [R4+0x20200], [R196.64], !P6 ;  /* 0x20200000c4047fae */ /* 0x0003e2000f121844 */
[----:B------:R-:W-:-:S02]  /*8c50*/  ISETP.GE.U32.AND P6, PT, R36, 0x7ffffea7, PT ;  /* 0x7ffffea72400780c */ /* 0x000fc40003fc6070 */
[----:B------:R-:W-:Y:S01]  /*8c60*/  ISETP.GE.U32.AND P5, PT, R37, 0x7ffffeab, PT ;  /* 0x7ffffeab2500780c */ /* 0x000fe20003fa6070 */
[----:B------:R1:W-:Y:S01]  /*8c70*/  LDGSTS.E [R4+0x20a00], [R192.64], !P1 ;  /* 0x20a00000c0047fae */ /* 0x0003e2000c921844 */
[C---:B------:R-:W-:Y:S02]  /*8c80*/  IADD3 R36, R16.reuse, -0x11e, RZ ;  /* 0xfffffee210247810 */ /* 0x040fe40007ffe0ff */
[----:B------:R-:W-:Y:S01]  /*8c90*/  IADD3 R37, R16, -0x122, RZ ;  /* 0xfffffede10257810 */ /* 0x000fe20007ffe0ff */
[----:B------:R1:W-:Y:S01]  /*8ca0*/  LDGSTS.E [R4+0x21200], [R190.64], !P2 ;  /* 0x21200000be047fae */ /* 0x0003e2000d121844 */
[----:B------:R-:W-:Y:S02]  /*8cb0*/  ISETP.GE.U32.AND P1, PT, R36, 0x7ffffea3, PT ;  /* 0x7ffffea32400780c */ /* 0x000fe40003f26070 */
        /* <DEDUP_REMOVED lines=9> */
[----:B------:R-:W-:Y:S01]  /*8d50*/  ISETP.GE.U32.AND P4, PT, R37, 0x7ffffe97, PT ;  /* 0x7ffffe972500780c */ /* 0x000fe20003f86070 */
[----:B------:R1:W-:Y:S01]  /*8d60*/  LDGSTS.E [R4+0x23200], [R182.64], !P6 ;  /* 0x23200000b6047fae */ /* 0x0003e2000f121844 */
[----:B------:R-:W-:-:S02]  /*8d70*/  IADD3 R36, R16, -0x132, RZ ;  /* 0xfffffece10247810 */ /* 0x000fc40007ffe0ff */
[----:B------:R-:W-:Y:S01]  /*8d80*/  IADD3 R37, R16, -0x136, RZ ;  /* 0xfffffeca10257810 */ /* 0x000fe20007ffe0ff */
[----:B------:R1:W-:Y:S01]  /*8d90*/  LDGSTS.E [R4+0x23a00], [R180.64], !P1 ;  /* 0x23a00000b4047fae */ /* 0x0003e2000c921844 */
[----:B------:R-:W-:Y:S02]  /*8da0*/  ISETP.GE.U32.AND P6, PT, R36, 0x7ffffe8f, PT ;  /* 0x7ffffe8f2400780c */ /* 0x000fe40003fc6070 */
        /* <DEDUP_REMOVED lines=95> */
[----:B------:R-:W-:-:S03]  /*93a0*/  IADD3 R37, R16, -0x138, RZ ;  /* 0xfffffec810257810 */ /* 0x000fc60007ffe0ff */
[----:B------:R1:W-:Y:S01]  /*93b0*/  LDGSTS.E [R6+0x24600], [R116.64], !P4 ;  /* 0x2460000074067fae */ /* 0x0003e2000e121844 */
[----:B------:R-:W-:Y:S02]  /*93c0*/  ISETP.GE.AND P4, PT, R251, R29, PT ;  /* 0x0000001dfb00720c */ /* 0x000fe40003f86270 */
[C---:B------:R-:W-:Y:S01]  /*93d0*/  IADD3 R29, R16.reuse, -0x13c, RZ ;  /* 0xfffffec4101d7810 */ /* 0x040fe20007ffe0ff */
[----:B------:R1:W-:Y:S01]  /*93e0*/  LDGSTS.E [R6+0x24e00], [R110.64], !P5 ;  /* 0x24e000006e067fae */ /* 0x0003e2000e921844 */
[----:B------:R-:W-:Y:S02]  /*93f0*/  ISETP.GT.AND P5, PT, R249, 0x13f, PT ;  /* 0x0000013ff900780c */ /* 0x000fe40003fa4270 */
[----:B------:R-:W-:Y:S01]  /*9400*/  SEL R36, RZ, 0x4, P4 ;  /* 0x00000004ff247807 */ /* 0x000fe20002000000 */
[----:B------:R1:W-:Y:S01]  /*9410*/  LDGSTS.E [R6+0x25600], [R112.64], !P6 ;  /* 0x2560000070067fae */ /* 0x0003e2000f121844 */
[----:B------:R-:W-:Y:S02]  /*9420*/  IADD3 R16, R16, -0x140, RZ ;  /* 0xfffffec010107810 */ /* 0x000fe40007ffe0ff */
[----:B------:R-:W-:Y:S01]  /*9430*/  ISETP.GE.U32.AND P3, PT, R37, 0x7ffffe89, PT ;  /* 0x7ffffe892500780c */ /* 0x000fe20003f66070 */
[----:B------:R1:W-:Y:S01]  /*9440*/  LDGSTS.E [R6+0x25e00], [R220.64], !P1 ;  /* 0x25e00000dc067fae */ /* 0x0003e2000c921844 */
[----:B------:R-:W-:-:S02]  /*9450*/  SEL R36, R36, RZ, P5 ;  /* 0x000000ff24247207 */ /* 0x000fc40002800000 */
[----:B------:R-:W-:Y:S01]  /*9460*/  ISETP.GE.U32.AND P4, PT, R29, 0x7ffffe85, PT ;  /* 0x7ffffe851d00780c */ /* 0x000fe20003f86070 */
[----:B------:R1:W-:Y:S01]  /*9470*/  LDGSTS.E [R6+0x26600], [R218.64], !P2 ;  /* 0x26600000da067fae */ /* 0x0003e2000d121844 */
[----:B------:R-:W-:Y:S02]  /*9480*/  ISETP.GE.U32.AND P5, PT, R16, 0x7ffffe81, PT ;  /* 0x7ffffe811000780c */ /* 0x000fe40003fa6070 */
[----:B------:R-:W-:-:S05]  /*9490*/  ISETP.NE.U32.AND P6, PT, R36, RZ, PT ;  /* 0x000000ff2400720c */ /* 0x000fca0003fc5070 */
[----:B------:R1:W-:Y:S04]  /*94a0*/  LDGSTS.E [R6+0x26e00], [R106.64], !P3 ;  /* 0x26e000006a067fae */ /* 0x0003e8000d921844 */
[----:B------:R1:W-:Y:S04]  /*94b0*/  LDGSTS.E [R6+0x27600], [R34.64], !P4 ;  /* 0x2760000022067fae */ /* 0x0003e8000e121844 */
[----:B------:R1:W-:Y:S04]  /*94c0*/  LDGSTS.E [R6+0x27e00], [R38.64], !P5 ;  /* 0x27e0000026067fae */ /* 0x0003e8000e921844 */
[----:B------:R-:W0:Y:S04]  /*94d0*/  LDGDEPBAR ;  /* 0x00000000000079af */ /* 0x000e280000000000 */
[----:B------:R1:W-:Y:S04]  /*94e0*/  LDGSTS.E [R7+0x38000], [R30.64], P6 ;  /* 0x380000001e077fae */ /* 0x0003e8000b121844 */
        /* <DEDUP_REMOVED lines=31> */
[----:B------:R-:W0:Y:S01]  /*96e0*/  LDGDEPBAR ;  /* 0x00000000000079af */ /* 0x000e220000000000 */
[----:B------:R-:W-:Y:S05]  /*96f0*/  @P0 BRA `(.L_x_0) ;  /* 0x0000024000000947 */ /* 0x000fea0003800000 */
[----:B------:R-:W-:Y:S01]  /*9700*/  IMAD.SHL.U32 R2, R239, 0x40, RZ ;  /* 0x00000040ef027824 */ /* 0x000fe200078e00ff */
[----:B-1----:R-:W-:Y:S01]  /*9710*/  CS2R R72, SRZ ;  /* 0x0000000000487805 */ /* 0x002fe2000001ff00 */
[----:B------:R-:W-:Y:S01]  /*9720*/  CS2R R74, SRZ ;  /* 0x00000000004a7805 */ /* 0x000fe2000001ff00 */
[----:B------:R-:W-:Y:S01]  /*9730*/  CS2R R88, SRZ ;  /* 0x0000000000587805 */ /* 0x000fe2000001ff00 */
[----:B------:R-:W-:Y:S01]  /*9740*/  CS2R R90, SRZ ;  /* 0x00000000005a7805 */ /* 0x000fe2000001ff00 */
[----:B------:R-:W-:Y:S01]  /*9750*/  LOP3.LUT R2, R2, 0x800, RZ, 0xc0, !PT ;  /* 0x0000080002027812 */ /* 0x000fe200078ec0ff */
[----:B------:R-:W-:Y:S01]  /*9760*/  CS2R R44, SRZ ;  /* 0x00000000002c7805 */ /* 0x000fe2000001ff00 */
[----:B------:R-:W-:Y:S01]  /*9770*/  CS2R R46, SRZ ;  /* 0x00000000002e7805 */ /* 0x000fe2000001ff00 */
[----:B------:R-:W-:Y:S01]  /*9780*/  CS2R R40, SRZ ;  /* 0x0000000000287805 */ /* 0x000fe2000001ff00 */
[----:B------:R-:W-:Y:S01]  /*9790*/  CS2R R42, SRZ ;  /* 0x00000000002a7805 */ /* 0x000fe2000001ff00 */
[----:B------:R1:W-:Y:S01]  /*97a0*/  STL [R1+0xfc], R2 ;  /* 0x0000fc0201007387 */ /* 0x0003e20000100800 */
[----:B------:R-:W-:Y:S01]  /*97b0*/  CS2R R76, SRZ ;  /* 0x00000000004c7805 */ /* 0x000fe2000001ff00 */
        /* <DEDUP_REMOVED lines=23> */
[----:B------:R-:W-:Y:S05]  /*9930*/  BRA `(.L_x_1) ;  /* 0x00005f6000007947 */ /* 0x000fea0003800000 */
.L_x_0:
[----:B------:R-:W-:Y:S01]  /*9940*/  SHF.R.S32.HI R37, RZ, 0x1f, R9 ;  /* 0x0000001fff257819 */ /* 0x000fe20000011409 */
[----:B------:R-:W-:Y:S01]  /*9950*/  STL [R1+0x104], R0 ;  /* 0x0001040001007387 */ /* 0x000fe20000100800 */
[C---:B-1----:R-:W-:Y:S01]  /*9960*/  IADD3 R121, P2, R9.reuse, R26, RZ ;  /* 0x0000001a09797210 */ /* 0x042fe20007f5e0ff */
[----:B------:R-:W-:Y:S01]  /*9970*/  IMAD.MOV.U32 R135, RZ, RZ, c[0x0][0x188] ;  /* 0x00006200ff877624 */ /* 0x000fe200078e00ff */
[C---:B------:R-:W-:Y:S01]  /*9980*/  IADD3 R110, P1, R9.reuse, R25, RZ ;  /* 0x00000019096e7210 */ /* 0x040fe20007f3e0ff */
[----:B------:R-:W-:Y:S01]  /*9990*/  IMAD.MOV.U32 R138, RZ, RZ, c[0x0][0x188] ;  /* 0x00006200ff8a7624 */ /* 0x000fe200078e00ff */
[----:B------:R-:W-:Y:S01]  /*99a0*/  IADD3 R127, P4, R9, R28, RZ ;  /* 0x0000001c097f7210 */ /* 0x000fe20007f9e0ff */
[----:B------:R-:W-:Y:S01]  /*99b0*/  IMAD R134, R135, 0x38, RZ ;  /* 0x0000003887867824 */ /* 0x000fe200078e02ff */
[----:B------:R-:W-:Y:S01]  /*99c0*/  IADD3 R124, P3, R9, R27, RZ ;  /* 0x0000001b097c7210 */ /* 0x000fe20007f7e0ff */
[C---:B------:R-:W-:Y:S01]  /*99d0*/  IMAD R133, R135.reuse, 0x37, RZ ;  /* 0x0000003787857824 */ /* 0x040fe200078e02ff */
[-C--:B------:R-:W-:Y:S01]  /*99e0*/  LEA.HI.X.SX32 R128, R26, R37.reuse, 0x1, P2 ;  /* 0x000000251a807211 */ /* 0x080fe200010f0eff */
[----:B------:R-:W-:Y:S01]  /*99f0*/  IMAD R132, R135, 0x36, RZ ;  /* 0x0000003687847824 */ /* 0x000fe200078e02ff */
[----:B------:R-:W-:Y:S01]  /*9a00*/  LEA.HI.X.SX32 R126, R25, R37, 0x1, P1 ;  /* 0x00000025197e7211 */ /* 0x000fe200008f0eff */
[----:B------:R-:W-:Y:S01]  /*9a10*/  IMAD R3, R135, 0x34, RZ ;  /* 0x0000003487037824 */ /* 0x000fe200078e02ff */
[----:B------:R-:W-:Y:S01]  /*9a20*/  IADD3 R107, P0, R9, R24, RZ ;  /* 0x00000018096b7210 */ /* 0x000fe20007f1e0ff */
[----:B------:R-:W-:Y:S01]  /*9a30*/  IMAD R137, R135, 0x35, RZ ;  /* 0x0000003587897824 */ /* 0x000fe200078e02ff */
[----:B------:R-:W-:Y:S01]  /*9a40*/  IADD3 R71, P2, R9, R19, RZ ;  /* 0x0000001309477210 */ /* 0x000fe20007f5e0ff */
[----:B------:R-:W-:Y:S01]  /*9a50*/  IMAD R140, R135, 0x33, RZ ;  /* 0x00000033878c7824 */ /* 0x000fe200078e02ff */
[C---:B------:R-:W-:Y:S01]  /*9a60*/  IADD3 R69, P1, R9.reuse, R18, RZ ;  /* 0x0000001209457210 */ /* 0x040fe20007f3e0ff */
[----:B------:R-:W-:Y:S01]  /*9a70*/  IMAD R136, R138, 0x32, RZ ;  /* 0x000000328a887824 */ /* 0x000fe200078e02ff */
[----:B------:R-:W-:Y:S01]  /*9a80*/  LEA.HI.X.SX32 R130, R28, R37, 0x1, P4 ;  /* 0x000000251c827211 */ /* 0x000fe200020f0eff */
[C---:B------:R-:W-:Y:S01]  /*9a90*/  IMAD R135, R138.reuse, 0x31, RZ ;  /* 0x000000318a877824 */ /* 0x040fe200078e02ff */
[----:B------:R-:W-:Y:S01]  /*9aa0*/  IADD3 R87, P4, R9, R21, RZ ;  /* 0x0000001509577210 */ /* 0x000fe20007f9e0ff */
[----:B------:R-:W-:Y:S01]  /*9ab0*/  IMAD R139, R138, 0x2d, RZ ;  /* 0x0000002d8a8b7824 */ /* 0x000fe200078e02ff */
[----:B------:R-:W-:Y:S01]  /*9ac0*/  LEA.HI.X.SX32 R129, R27, R37, 0x1, P3 ;  /* 0x000000251b817211 */ /* 0x000fe200018f0eff */
[----:B------:R-:W-:Y:S01]  /*9ad0*/  IMAD.MOV.U32 R131, RZ, RZ, c[0x0][0x188] ;  /* 0x00006200ff837624 */ /* 0x000fe200078e00ff */
[C---:B------:R-:W-:Y:S01]  /*9ae0*/  IADD3 R104, P6, R9.reuse, R23, RZ ;  /* 0x0000001709687210 */ /* 0x040fe20007fde0ff */
[----:B------:R-:W1:Y:S01]  /*9af0*/  S2R R118, SR_TID.X ;  /* 0x0000000000767919 */ /* 0x000e620000002100 */
[----:B------:R-:W-:Y:S01]  /*9b00*/  IADD3 R101, P5, R9, R22, RZ ;  /* 0x0000001609657210 */ /* 0x000fe20007fbe0ff */
[----:B------:R-:W-:Y:S01]  /*9b10*/  IMAD R144, R131, 0xa, RZ ;  /* 0x0000000a83907824 */ /* 0x000fe200078e02ff */
[----:B------:R-:W-:Y:S01]  /*9b20*/  IADD3 R85, P3, R9, R20, RZ ;  /* 0x0000001409557210 */ /* 0x000fe20007f7e0ff */
[C---:B------:R-:W-:Y:S01]  /*9b30*/  IMAD R142, R131.reuse, 0x9, RZ ;  /* 0x00000009838e7824 */ /* 0x040fe200078e02ff */
[-C--:B------:R-:W-:Y:S01]  /*9b40*/  LEA.HI.X.SX32 R125, R24, R37.reuse, 0x1, P0 ;  /* 0x00000025187d7211 */ /* 0x080fe200000f0eff */
[----:B------:R-:W-:Y:S01]  /*9b50*/  IMAD.SHL.U32 R119, R131, 0x2, RZ ;  /* 0x0000000283777824 */ /* 0x000fe200078e00ff */
[-C--:B------:R-:W-:Y:S01]  /*9b60*/  LEA.HI.X.SX32 R109, R19, R37.reuse, 0x1, P2 ;  /* 0x00000025136d7211 */ /* 0x080fe200010f0eff */
[----:B------:R-:W-:Y:S01]  /*9b70*/  IMAD.MOV.U32 R32, RZ, RZ, 0x3f ;  /* 0x0000003fff207424 */ /* 0x000fe200078e00ff */
[----:B------:R-:W-:Y:S01]  /*9b80*/  LEA.HI.X.SX32 R108, R18, R37, 0x1, P1 ;  /* 0x00000025126c7211 */ /* 0x000fe200008f0eff */
[----:B------:R-:W-:Y:S01]  /*9b90*/  IMAD.MOV.U32 R18, RZ, RZ, -0x1 ;  /* 0xffffffffff127424 */ /* 0x000fe200078e00ff */
[C---:B------:R-:W-:Y:S01]  /*9ba0*/  IADD3 R67, P0, R9.reuse, R17, RZ ;  /* 0x0000001109437210 */ /* 0x040fe20007f1e0ff */
[----:B------:R-:W-:Y:S01]  /*9bb0*/  CS2R R72, SRZ ;  /* 0x0000000000487805 */ /* 0x000fe2000001ff00 */
[C---:B------:R-:W-:Y:S01]  /*9bc0*/  IADD3 R56, P2, R9.reuse, R10, RZ ;  /* 0x0000000a09387210 */ /* 0x040fe20007f5e0ff */
[----:B------:R-:W-:Y:S01]  /*9bd0*/  CS2R R74, SRZ ;  /* 0x00000000004a7805 */ /* 0x000fe2000001ff00 */
[----:B------:R-:W-:Y:S01]  /*9be0*/  IADD3 R54, P1, R9, R222, RZ ;  /* 0x000000de09367210 */ /* 0x000fe20007f3e0ff */
[----:B------:R-:W-:Y:S01]  /*9bf0*/  CS2R R88, SRZ ;  /* 0x0000000000587805 */ /* 0x000fe2000001ff00 */
[-C--:B------:R-:W-:Y:S01]  /*9c00*/  LEA.HI.X.SX32 R120, R21, R37.reuse, 0x1, P4 ;  /* 0x0000002515787211 */ /* 0x080fe200020f0eff */
[----:B------:R-:W-:Y:S01]  /*9c10*/  CS2R R90, SRZ ;  /* 0x00000000005a7805 */ /* 0x000fe2000001ff00 */
[----:B------:R-:W-:Y:S01]  /*9c20*/  IADD3 R61, P4, R9, R12, RZ ;  /* 0x0000000c093d7210 */ /* 0x000fe20007f9e0ff */
[----:B------:R-:W-:Y:S01]  /*9c30*/  CS2R R44, SRZ ;  /* 0x00000000002c7805 */ /* 0x000fe2000001ff00 */
[C---:B------:R-:W-:Y:S01]  /*9c40*/  SHF.L.U64.HI R130, R127.reuse, 0x2, R130 ;  /* 0x000000027f827819 */ /* 0x040fe20000010282 */
[----:B------:R-:W-:Y:S01]  /*9c50*/  IMAD.SHL.U32 R127, R127, 0x4, RZ ;  /* 0x000000047f7f7824 */ /* 0x000fe200078e00ff */
[-C--:B------:R-:W-:Y:S01]  /*9c60*/  LEA.HI.X.SX32 R123, R23, R37.reuse, 0x1, P6 ;  /* 0x00000025177b7211 */ /* 0x080fe200030f0eff */
[----:B-1----:R-:W-:Y:S01]  /*9c70*/  IMAD.SHL.U32 R28, R118, 0x2, RZ ;  /* 0x00000002761c7824 */ /* 0x002fe200078e00ff */
[-C--:B------:R-:W-:Y:S01]  /*9c80*/  LEA.HI.X.SX32 R122, R22, R37.reuse, 0x1, P5 ;  /* 0x00000025167a7211 */ /* 0x080fe200028f0eff */
[----:B------:R1:W-:Y:S01]  /*9c90*/  STL [R1+0xf4], R130 ;  /* 0x0000f48201007387 */ /* 0x0003e20000100800 */
[----:B------:R-:W-:Y:S01]  /*9ca0*/  LEA.HI.X.SX32 R111, R20, R37, 0x1, P3 ;  /* 0x00000025146f7211 */ /* 0x000fe200018f0eff */
[----:B------:R-:W-:Y:S01]  /*9cb0*/  CS2R R46, SRZ ;  /* 0x00000000002e7805 */ /* 0x000fe2000001ff00 */
[C---:B------:R-:W-:Y:S01]  /*9cc0*/  IADD3 R65, P6, R9.reuse, R15, RZ ;  /* 0x0000000f09417210 */ /* 0x040fe20007fde0ff */
[----:B------:R2:W-:Y:S01]  /*9cd0*/  STL [R1+0xf0], R127 ;  /* 0x0000f07f01007387 */ /* 0x0005e20000100800 */
[C---:B------:R-:W-:Y:S01]  /*9ce0*/  IADD3 R63, P5, R9.reuse, R14, RZ ;  /* 0x0000000e093f7210 */ /* 0x040fe20007fbe0ff */
[----:B------:R-:W-:Y:S01]  /*9cf0*/  CS2R R40, SRZ ;  /* 0x0000000000287805 */ /* 0x000fe2000001ff00 */
[----:B------:R-:W-:Y:S01]  /*9d00*/  IADD3 R59, P3, R9, R11, RZ ;  /* 0x0000000b093b7210 */ /* 0x000fe20007f7e0ff */
[----:B------:R-:W-:Y:S01]  /*9d10*/  CS2R R42, SRZ ;  /* 0x00000000002a7805 */ /* 0x000fe2000001ff00 */
[-C--:B------:R-:W-:Y:S01]  /*9d20*/  LEA.HI.X.SX32 R106, R17, R37.reuse, 0x1, P0 ;  /* 0x00000025116a7211 */ /* 0x080fe200000f0eff */
[----:B------:R-:W-:Y:S01]  /*9d30*/  CS2R R76, SRZ ;  /* 0x00000000004c7805 */ /* 0x000fe2000001ff00 */
[-C--:B------:R-:W-:Y:S01]  /*9d40*/  LEA.HI.X.SX32 R86, R10, R37.reuse, 0x1, P2 ;  /* 0x000000250a567211 */ /* 0x080fe200010f0eff */
[----:B------:R-:W-:Y:S01]  /*9d50*/  CS2R R78, SRZ ;  /* 0x00000000004e7805 */ /* 0x000fe2000001ff00 */
[----:B------:R-:W-:Y:S01]  /*9d60*/  LEA.HI.X.SX32 R84, R222, R37, 0x1, P1 ;  /* 0x00000025de547211 */ /* 0x000fe200008f0eff */
[----:B------:R-:W-:Y:S01]  /*9d70*/  CS2R R92, SRZ ;  /* 0x00000000005c7805 */ /* 0x000fe2000001ff00 */
[C---:B------:R-:W-:Y:S01]  /*9d80*/  IADD3 R52, P0, R9.reuse, R223, RZ ;  /* 0x000000df09347210 */ /* 0x040fe20007f1e0ff */
[----:B------:R-:W-:Y:S01]  /*9d90*/  CS2R R94, SRZ ;  /* 0x00000000005e7805 */ /* 0x000fe2000001ff00 */
[C---:B------:R-:W-:Y:S01]  /*9da0*/  IADD3 R31, P2, R9.reuse, R228, RZ ;  /* 0x000000e4091f7210 */ /* 0x040fe20007f5e0ff */
[----:B------:R-:W-:Y:S01]  /*9db0*/  CS2R R112, SRZ ;  /* 0x0000000000707805 */ /* 0x000fe2000001ff00 */
[C---:B------:R-:W-:Y:S01]  /*9dc0*/  IADD3 R30, P1, R9.reuse, R229, RZ ;  /* 0x000000e5091e7210 */ /* 0x040fe20007f3e0ff */
[----:B------:R-:W-:Y:S01]  /*9dd0*/  CS2R R114, SRZ ;  /* 0x0000000000727805 */ /* 0x000fe2000001ff00 */
[-C--:B------:R-:W-:Y:S01]  /*9de0*/  LEA.HI.X.SX32 R102, R12, R37.reuse, 0x1, P4 ;  /* 0x000000250c667211 */ /* 0x080fe200020f0eff */
        /* <DEDUP_REMOVED lines=9> */
[C---:B-1----:R-:W-:Y:S01]  /*9e80*/  SHF.L.U64.HI R130, R124.reuse, 0x2, R129 ;  /* 0x000000027c827819 */ /* 0x042fe20000010281 */
[----:B------:R-:W-:Y:S01]  /*9e90*/  IMAD.SHL.U32 R129, R124, 0x4, RZ ;  /* 0x000000047c817824 */ /* 0x000fe200078e00ff */
[----:B------:R-:W-:Y:S01]  /*9ea0*/  IADD3 R50, P6, R9, R224, RZ ;  /* 0x000000e009327210 */ /* 0x000fe20007fde0ff */
[----:B------:R-:W-:Y:S01]  /*9eb0*/  IMAD.SHL.U32 R124, R121, 0x4, RZ ;  /* 0x00000004797c7824 */ /* 0x000fe200078e00ff */
[C---:B------:R-:W-:Y:S01]  /*9ec0*/  IADD3 R48, P5, R9.reuse, R225, RZ ;  /* 0x000000e109307210 */ /* 0x040fe20007fbe0ff */
[----:B------:R-:W-:Y:S01]  /*9ed0*/  STL [R1+0xec], R130 ;  /* 0x0000ec8201007387 */ /* 0x000fe20000100800 */
[----:B------:R-:W-:-:S02]  /*9ee0*/  IADD3 R33, P3, R9, R227, RZ ;  /* 0x000000e309217210 */ /* 0x000fc40007f7e0ff */
[-C--:B------:R-:W-:Y:S01]  /*9ef0*/  LEA.HI.X.SX32 R70, R223, R37.reuse, 0x1, P0 ;  /* 0x00000025df467211 */ /* 0x080fe200000f0eff */
[----:B------:R-:W-:Y:S01]  /*9f00*/  STL [R1+0xe8], R129 ;  /* 0x0000e88101007387 */ /* 0x000fe20000100800 */
[-C--:B------:R-:W-:Y:S02]  /*9f10*/  LEA.HI.X.SX32 R60, R228, R37.reuse, 0x1, P2 ;  /* 0x00000025e43c7211 */ /* 0x080fe400010f0eff */
[----:B------:R-:W-:Y:S02]  /*9f20*/  LEA.HI.X.SX32 R57, R229, R37, 0x1, P1 ;  /* 0x00000025e5397211 */ /* 0x000fe400008f0eff */
[C---:B------:R-:W-:Y:S02]  /*9f30*/  IADD3 R29, P0, R9.reuse, R230, RZ ;  /* 0x000000e6091d7210 */ /* 0x040fe40007f1e0ff */
[C---:B------:R-:W-:Y:S02]  /*9f40*/  IADD3 R11, P2, R9.reuse, R235, RZ ;  /* 0x000000eb090b7210 */ /* 0x040fe40007f5e0ff */
[----:B------:R-:W-:-:S02]  /*9f50*/  IADD3 R251, P1, R9, R236, RZ ;  /* 0x000000ec09fb7210 */ /* 0x000fc40007f3e0ff */
[----:B--2---:R-:W-:Y:S02]  /*9f60*/  SHF.L.U64.HI R127, R121, 0x2, R128 ;  /* 0x00000002797f7819 */ /* 0x004fe40000010280 */
[----:B------:R-:W-:Y:S02]  /*9f70*/  LEA.HI.X.SX32 R64, R226, R37, 0x1, P4 ;  /* 0x00000025e2407211 */ /* 0x000fe400020f0eff */
[----:B------:R-:W-:Y:S01]  /*9f80*/  IADD3 R22, P4, R9, R233, RZ ;  /* 0x000000e909167210 */ /* 0x000fe20007f9e0ff */
[----:B------:R-:W-:Y:S01]  /*9f90*/  STL [R1+0xe4], R127 ;  /* 0x0000e47f01007387 */ /* 0x000fe20000100800 */
[C---:B------:R-:W-:Y:S01]  /*9fa0*/  SHF.L.U64.HI R121, R110.reuse, 0x2, R126 ;  /* 0x000000026e797819 */ /* 0x040fe2000001027e */
[----:B------:R-:W-:Y:S01]  /*9fb0*/  IMAD.SHL.U32 R110, R110, 0x4, RZ ;  /* 0x000000046e6e7824 */ /* 0x000fe200078e00ff */
[-C--:B------:R-:W-:Y:S01]  /*9fc0*/  LEA.HI.X.SX32 R68, R224, R37.reuse, 0x1, P6 ;  /* 0x00000025e0447211 */ /* 0x080fe200030f0eff */
[----:B------:R-:W-:Y:S01]  /*9fd0*/  STL [R1+0xe0], R124 ;  /* 0x0000e07c01007387 */ /* 0x000fe20000100800 */
[----:B------:R-:W-:-:S02]  /*9fe0*/  LEA.HI.X.SX32 R66, R225, R37, 0x1, P5 ;  /* 0x00000025e1427211 */ /* 0x000fc400028f0eff */
[----:B------:R-:W-:Y:S01]  /*9ff0*/  LEA.HI.X.SX32 R62, R227, R37, 0x1, P3 ;  /* 0x00000025e33e7211 */ /* 0x000fe200018f0eff */
[----:B------:R1:W-:Y:S01]  /*a000*/  STL [R1+0xdc], R121 ;  /* 0x0000dc7901007387 */ /* 0x0003e20000100800 */
[C---:B------:R-:W-:Y:S02]  /*a010*/  IADD3 R27, P6, R9.reuse, R231, RZ ;  /* 0x000000e7091b7210 */ /* 0x040fe40007fde0ff */
[C---:B------:R-:W-:Y:S01]  /*a020*/  IADD3 R24, P5, R9.reuse, R232, RZ ;  /* 0x000000e809187210 */ /* 0x040fe20007fbe0ff */
[----:B------:R2:W-:Y:S01]  /*a030*/  STL [R1+0xd8], R110 ;  /* 0x0000d86e01007387 */ /* 0x0005e20000100800 */
[----:B------:R-:W-:Y:S02]  /*a040*/  IADD3 R20, P3, R9, R234, RZ ;  /* 0x000000ea09147210 */ /* 0x000fe40007f7e0ff */
[-C--:B------:R-:W-:Y:S02]  /*a050*/  LEA.HI.X.SX32 R58, R230, R37.reuse, 0x1, P0 ;  /* 0x00000025e63a7211 */ /* 0x080fe400000f0eff */
[-C--:B------:R-:W-:Y:S01]  /*a060*/  LEA.HI.X.SX32 R35, R235, R37.reuse, 0x1, P2 ;  /* 0x00000025eb237211 */ /* 0x080fe200010f0eff */
[----:B-1----:R-:W-:Y:S01]  /*a070*/  IMAD.SHL.U32 R121, R107, 0x4, RZ ;  /* 0x000000046b797824 */ /* 0x002fe200078e00ff */
[----:B------:R-:W-:-:S02]  /*a080*/  LEA.HI.X.SX32 R252, R236, R37, 0x1, P1 ;  /* 0x00000025ecfc7211 */ /* 0x000fc400008f0eff */
[----:B------:R-:W-:Y:S02]  /*a090*/  SHF.R.S32.HI R9, RZ, 0x1f, R13 ;  /* 0x0000001fff097819 */ /* 0x000fe4000001140d */
[C---:B------:R-:W-:Y:S02]  /*a0a0*/  IADD3 R249, P0, R13.reuse, R250, RZ ;  /* 0x000000fa0df97210 */ /* 0x040fe40007f1e0ff */
[C---:B------:R-:W-:Y:S02]  /*a0b0*/  IADD3 R247, P1, R13.reuse, R248, RZ ;  /* 0x000000f80df77210 */ /* 0x040fe40007f3e0ff */
[----:B------:R-:W-:Y:S02]  /*a0c0*/  IADD3 R245, P2, R13, R246, RZ ;  /* 0x000000f60df57210 */ /* 0x000fe40007f5e0ff */
[----:B------:R-:W-:Y:S02]  /*a0d0*/  LEA.HI.X.SX32 R51, R233, R37, 0x1, P4 ;  /* 0x00000025e9337211 */ /* 0x000fe400020f0eff */
[----:B------:R-:W-:-:S02]  /*a0e0*/  IADD3 R241, P4, R13, R242, RZ ;  /* 0x000000f20df17210 */ /* 0x000fc40007f9e0ff */
[----:B------:R-:W-:Y:S01]  /*a0f0*/  SHF.L.U64.HI R124, R107, 0x2, R125 ;  /* 0x000000026b7c7819 */ /* 0x000fe2000001027d */
[----:B------:R-:W-:Y:S01]  /*a100*/  IMAD.SHL.U32 R107, R104, 0x4, RZ ;  /* 0x00000004686b7824 */ /* 0x000fe200078e00ff */
[-C--:B------:R-:W-:Y:S02]  /*a110*/  LEA.HI.X.SX32 R55, R231, R37.reuse, 0x1, P6 ;  /* 0x00000025e7377211 */ /* 0x080fe400030f0eff */
[----:B------:R-:W-:Y:S01]  /*a120*/  LEA.HI.X.SX32 R49, R234, R37, 0x1, P3 ;  /* 0x00000025ea317211 */ /* 0x000fe200018f0eff */
[----:B------:R1:W-:Y:S01]  /*a130*/  STL [R1+0xd4], R124 ;  /* 0x0000d47c01007387 */ /* 0x0003e20000100800 */
[-C--:B------:R-:W-:Y:S02]  /*a140*/  LEA.HI.X.SX32 R250, R250, R9.reuse, 0x1, P0 ;  /* 0x00000009fafa7211 */ /* 0x080fe400000f0eff */
[-C--:B------:R-:W-:Y:S01]  /*a150*/  LEA.HI.X.SX32 R248, R248, R9.reuse, 0x1, P1 ;  /* 0x00000009f8f87211 */ /* 0x080fe200008f0eff */
[----:B------:R-:W-:Y:S01]  /*a160*/  STL [R1+0xd0], R121 ;  /* 0x0000d07901007387 */ /* 0x000fe20000100800 */
[----:B------:R-:W-:-:S02]  /*a170*/  LEA.HI.X.SX32 R246, R246, R9, 0x1, P2 ;  /* 0x00000009f6f67211 */ /* 0x000fc400010f0eff */
[----:B--2---:R-:W-:Y:S02]  /*a180*/  SHF.L.U64.HI R110, R104, 0x2, R123 ;  /* 0x00000002686e7819 */ /* 0x004fe4000001027b */
[C---:B------:R-:W-:Y:S02]  /*a190*/  IADD3 R243, P3, R13.reuse, R244, RZ ;  /* 0x000000f40df37210 */ /* 0x040fe40007f7e0ff */
[C---:B------:R-:W-:Y:S01]  /*a1a0*/  IADD3 R235, P0, R13.reuse, R134, RZ ;  /* 0x000000860deb7210 */ /* 0x040fe20007f1e0ff */
[----:B------:R-:W-:Y:S01]  /*a1b0*/  STL [R1+0xcc], R110 ;  /* 0x0000cc6e01007387 */ /* 0x000fe20000100800 */
[C---:B------:R-:W-:Y:S02]  /*a1c0*/  IADD3 R233, P1, R13.reuse, R133, RZ ;  /* 0x000000850de97210 */ /* 0x040fe40007f3e0ff */
[----:B------:R-:W-:Y:S01]  /*a1d0*/  IADD3 R231, P2, R13, R132, RZ ;  /* 0x000000840de77210 */ /* 0x000fe20007f5e0ff */
[----:B------:R-:W-:Y:S01]  /*a1e0*/  STL [R1+0xc8], R107 ;  /* 0x0000c86b01007387 */ /* 0x000fe20000100800 */
[----:B------:R-:W-:-:S02]  /*a1f0*/  LEA.HI.X.SX32 R53, R232, R37, 0x1, P5 ;  /* 0x00000025e8357211 */ /* 0x000fc400028f0eff */
[----:B------:R-:W-:Y:S02]  /*a200*/  LEA.HI.X.SX32 R242, R242, R9, 0x1, P4 ;  /* 0x00000009f2f27211 */ /* 0x000fe400020f0eff */
[----:B------:R-:W-:Y:S01]  /*a210*/  IADD3 R237, P6, R13, R238, RZ ;  /* 0x000000ee0ded7210 */ /* 0x000fe20007fde0ff */
[----:B------:R-:W2:Y:S01]  /*a220*/  S2R R127, SR_TID.X ;  /* 0x00000000007f7919 */ /* 0x000ea20000002100 */
[C---:B------:R-:W-:Y:S01]  /*a230*/  SHF.L.U64.HI R104, R101.reuse, 0x2, R122 ;  /* 0x0000000265687819 */ /* 0x040fe2000001027a */
[----:B------:R-:W-:Y:S01]  /*a240*/  IMAD.SHL.U32 R101, R101, 0x4, RZ ;  /* 0x0000000465657824 */ /* 0x000fe200078e00ff */
[C---:B------:R-:W-:Y:S01]  /*a250*/  IADD3 R239, P5, R13.reuse, R240, RZ ;  /* 0x000000f00def7210 */ /* 0x040fe20007fbe0ff */
[----:B-1----:R-:W-:Y:S01]  /*a260*/  IMAD.MOV.U32 R124, RZ, RZ, c[0x0][0x18c] ;  /* 0x00006300ff7c7624 */ /* 0x002fe200078e00ff */
[----:B------:R-:W-:Y:S01]  /*a270*/  IADD3 R227, P4, R13, R3, RZ ;  /* 0x000000030de37210 */ /* 0x000fe20007f9e0ff */
[----:B------:R1:W-:Y:S01]  /*a280*/  STL [R1+0xc4], R104 ;  /* 0x0000c46801007387 */ /* 0x0003e20000100800 */
[-C--:B------:R-:W-:Y:S01]  /*a290*/  LEA.HI.X.SX32 R244, R244, R9.reuse, 0x1, P3 ;  /* 0x00000009f4f47211 */ /* 0x080fe200018f0eff */
[----:B------:R-:W-:Y:S01]  /*a2a0*/  IMAD.MOV.U32 R130, RZ, RZ, c[0x0][0x18c] ;  /* 0x00006300ff827624 */ /* 0x000fe200078e00ff */
[-C--:B------:R-:W-:Y:S01]  /*a2b0*/  LEA.HI.X.SX32 R236, R134, R9.reuse, 0x1, P0 ;  /* 0x0000000986ec7211 */ /* 0x080fe200000f0eff */
[C---:B------:R-:W-:Y:S01]  /*a2c0*/  IMAD R134, R138.reuse, 0x30, RZ ;  /* 0x000000308a867824 */ /* 0x040fe200078e02ff */
[-C--:B------:R-:W-:Y:S01]  /*a2d0*/  LEA.HI.X.SX32 R234, R133, R9.reuse, 0x1, P1 ;  /* 0x0000000985ea7211 */ /* 0x080fe200008f0eff */
[----:B------:R-:W-:Y:S01]  /*a2e0*/  IMAD R133, R138, 0x2f, RZ ;  /* 0x0000002f8a857824 */ /* 0x000fe200078e02ff */
[----:B------:R-:W-:Y:S01]  /*a2f0*/  LEA.HI.X.SX32 R232, R132, R9, 0x1, P2 ;  /* 0x0000000984e87211 */ /* 0x000fe200010f0eff */
[----:B------:R-:W-:Y:S01]  /*a300*/  IMAD R132, R138, 0x2e, RZ ;  /* 0x0000002e8a847824 */ /* 0x000fe200078e02ff */
[----:B------:R-:W-:Y:S01]  /*a310*/  IADD3 R229, P3, R13, R137, RZ ;  /* 0x000000890de57210 */ /* 0x000fe20007f7e0ff */
[----:B-1----:R-:W-:Y:S01]  /*a320*/  IMAD.SHL.U32 R104, R87, 0x4, RZ ;  /* 0x0000000457687824 */ /* 0x002fe200078e00ff */
[-C--:B------:R-:W-:Y:S01]  /*a330*/  LEA.HI.X.SX32 R240, R240, R9.reuse, 0x1, P5 ;  /* 0x00000009f0f07211 */ /* 0x080fe200028f0eff */
[----:B------:R1:W-:Y:S01]  /*a340*/  STL [R1+0xc0], R101 ;  /* 0x0000c06501007387 */ /* 0x0003e20000100800 */
[-C--:B------:R-:W-:Y:S01]  /*a350*/  LEA.HI.X.SX32 R228, R3, R9.reuse, 0x1, P4 ;  /* 0x0000000903e47211 */ /* 0x080fe200020f0eff */
[----:B------:R-:W-:Y:S01]  /*a360*/  IMAD R3, R138, 0x2c, RZ ;  /* 0x0000002c8a037824 */ /* 0x000fe200078e02ff */
[----:B------:R-:W-:Y:S01]  /*a370*/  SHF.L.U64.HI R107, R87, 0x2, R120 ;  /* 0x00000002576b7819 */ /* 0x000fe20000010278 */
[----:B------:R-:W-:Y:S01]  /*a380*/  IMAD.SHL.U32 R87, R85, 0x4, RZ ;  /* 0x0000000455577824 */ /* 0x000fe200078e00ff */
[----:B------:R-:W-:Y:S01]  /*a390*/  IADD3 R225, P5, R13, R140, RZ ;  /* 0x0000008c0de17210 */ /* 0x000fe20007fbe0ff */
[----:B------:R-:W-:Y:S01]  /*a3a0*/  IMAD.MOV.U32 R37, RZ, RZ, 0x14 ;  /* 0x00000014ff257424 */ /* 0x000fe200078e00ff */
[-C--:B------:R-:W-:Y:S01]  /*a3b0*/  LEA.HI.X.SX32 R238, R238, R9.reuse, 0x1, P6 ;  /* 0x00000009eeee7211 */ /* 0x080fe200030f0eff */
[----:B------:R-:W-:Y:S01]  /*a3c0*/  STL [R1+0xbc], R107 ;  /* 0x0000bc6b01007387 */ /* 0x000fe20000100800 */
[----:B------:R-:W-:Y:S01]  /*a3d0*/  LEA.HI.X.SX32 R230, R137, R9, 0x1, P3 ;  /* 0x0000000989e67211 */ /* 0x000fe200018f0eff */
[----:B------:R-:W-:Y:S01]  /*a3e0*/  IMAD.MOV.U32 R137, RZ, RZ, c[0x0][0x188] ;  /* 0x00006200ff897624 */ /* 0x000fe200078e00ff */
[----:B-1----:R-:W-:Y:S01]  /*a3f0*/  SHF.L.U64.HI R101, R85, 0x2, R111 ;  /* 0x0000000255657819 */ /* 0x002fe2000001026f */
[----:B------:R-:W-:Y:S01]  /*a400*/  STL [R1+0xb8], R104 ;  /* 0x0000b86801007387 */ /* 0x000fe20000100800 */
[----:B------:R-:W-:-:S02]  /*a410*/  IADD3 R223, P6, R13, R136, RZ ;  /* 0x000000880ddf7210 */ /* 0x000fc40007fde0ff */
[C---:B------:R-:W-:Y:S01]  /*a420*/  IADD3 R221, P0, R13.reuse, R135, RZ ;  /* 0x000000870ddd7210 */ /* 0x040fe20007f1e0ff */
[----:B------:R-:W-:Y:S01]  /*a430*/  STL [R1+0xb4], R101 ;  /* 0x0000b46501007387 */ /* 0x000fe20000100800 */
[C---:B------:R-:W-:Y:S02]  /*a440*/  IADD3 R219, P1, R13.reuse, R134, RZ ;  /* 0x000000860ddb7210 */ /* 0x040fe40007f3e0ff */
[C---:B------:R-:W-:Y:S01]  /*a450*/  IADD3 R217, P2, R13.reuse, R133, RZ ;  /* 0x000000850dd97210 */ /* 0x040fe20007f5e0ff */
[----:B------:R-:W-:Y:S01]  /*a460*/  STL [R1+0xb0], R87 ;  /* 0x0000b05701007387 */ /* 0x000fe20000100800 */
[----:B------:R-:W-:Y:S02]  /*a470*/  IADD3 R215, P3, R13, R132, RZ ;  /* 0x000000840dd77210 */ /* 0x000fe40007f7e0ff */
[C---:B------:R-:W-:Y:S01]  /*a480*/  SHF.L.U64.HI R85, R71.reuse, 0x2, R109 ;  /* 0x0000000247557819 */ /* 0x040fe2000001026d */
[----:B------:R-:W-:Y:S01]  /*a490*/  IMAD.SHL.U32 R71, R71, 0x4, RZ ;  /* 0x0000000447477824 */ /* 0x000fe200078e00ff */
[----:B------:R-:W-:Y:S01]  /*a4a0*/  LEA.HI.X.SX32 R226, R140, R9, 0x1, P5 ;  /* 0x000000098ce27211 */ /* 0x000fe200028f0eff */
[----:B------:R-:W-:Y:S01]  /*a4b0*/  IMAD R140, R138, 0x2b, RZ ;  /* 0x0000002b8a8c7824 */ /* 0x000fe200078e02ff */
[----:B------:R-:W-:Y:S01]  /*a4c0*/  IADD3 R211, P5, R13, R3, RZ ;  /* 0x000000030dd37210 */ /* 0x000fe20007fbe0ff */
[----:B------:R1:W-:Y:S01]  /*a4d0*/  STL [R1+0xac], R85 ;  /* 0x0000ac5501007387 */ /* 0x0003e20000100800 */
[-C--:B------:R-:W-:Y:S01]  /*a4e0*/  LEA.HI.X.SX32 R224, R136, R9.reuse, 0x1, P6 ;  /* 0x0000000988e07211 */ /* 0x080fe200030f0eff */
[----:B------:R-:W-:Y:S01]  /*a4f0*/  IMAD R136, R137, 0x2a, RZ ;  /* 0x0000002a89887824 */ /* 0x000fe200078e02ff */
[-C--:B------:R-:W-:Y:S01]  /*a500*/  LEA.HI.X.SX32 R222, R135, R9.reuse, 0x1, P0 ;  /* 0x0000000987de7211 */ /* 0x080fe200000f0eff */
[C---:B------:R-:W-:Y:S01]  /*a510*/  IMAD R135, R137.reuse, 0x29, RZ ;  /* 0x0000002989877824 */ /* 0x040fe200078e02ff */
[-C--:B------:R-:W-:Y:S01]  /*a520*/  LEA.HI.X.SX32 R220, R134, R9.reuse, 0x1, P1 ;  /* 0x0000000986dc7211 */ /* 0x080fe200008f0eff */
[----:B------:R-:W-:Y:S01]  /*a530*/  IMAD R134, R137, 0x28, RZ ;  /* 0x0000002889867824 */ /* 0x000fe200078e02ff */
[-C--:B------:R-:W-:Y:S01]  /*a540*/  LEA.HI.X.SX32 R218, R133, R9.reuse, 0x1, P2 ;  /* 0x0000000985da7211 */ /* 0x080fe200010f0eff */
[C---:B------:R-:W-:Y:S01]  /*a550*/  IMAD R133, R137.reuse, 0x27, RZ ;  /* 0x0000002789857824 */ /* 0x040fe200078e02ff */
[----:B------:R-:W-:Y:S01]  /*a560*/  LEA.HI.X.SX32 R216, R132, R9, 0x1, P3 ;  /* 0x0000000984d87211 */ /* 0x000fe200018f0eff */
[----:B------:R-:W-:Y:S01]  /*a570*/  IMAD R132, R137, 0x26, RZ ;  /* 0x0000002689847824 */ /* 0x000fe200078e02ff */
[----:B------:R-:W-:Y:S01]  /*a580*/  IADD3 R213, P4, R13, R139, RZ ;  /* 0x0000008b0dd57210 */ /* 0x000fe20007f9e0ff */
[C---:B-1----:R-:W-:Y:S01]  /*a590*/  IMAD.SHL.U32 R85, R69.reuse, 0x4, RZ ;  /* 0x0000000445557824 */ /* 0x042fe200078e00ff */
[----:B------:R-:W-:Y:S01]  /*a5a0*/  SHF.L.U64.HI R87, R69, 0x2, R108 ;  /* 0x0000000245577819 */ /* 0x000fe2000001026c */
[----:B------:R1:W-:Y:S01]  /*a5b0*/  STL [R1+0xa8], R71 ;  /* 0x0000a84701007387 */ /* 0x0003e20000100800 */
[-C--:B------:R-:W-:Y:S01]  /*a5c0*/  LEA.HI.X.SX32 R212, R3, R9.reuse, 0x1, P5 ;  /* 0x0000000903d47211 */ /* 0x080fe200028f0eff */
[----:B------:R-:W-:Y:S01]  /*a5d0*/  IMAD R3, R137, 0x24, RZ ;  /* 0x0000002489037824 */ /* 0x000fe200078e02ff */
[----:B------:R-:W-:Y:S01]  /*a5e0*/  IADD3 R209, P6, R13, R140, RZ ;  /* 0x0000008c0dd17210 */ /* 0x000fe20007fde0ff */
[----:B------:R-:W-:Y:S01]  /*a5f0*/  IMAD.SHL.U32 R69, R67, 0x4, RZ ;  /* 0x0000000443457824 */ /* 0x000fe200078e00ff */
[----:B------:R-:W-:Y:S01]  /*a600*/  LEA.HI.X.SX32 R214, R139, R9, 0x1, P4 ;  /* 0x000000098bd67211 */ /* 0x000fe200020f0eff */
[----:B------:R-:W-:Y:S01]  /*a610*/  IMAD R138, R137, 0x25, RZ ;  /* 0x00000025898a7824 */ /* 0x000fe200078e02ff */
[C---:B------:R-:W-:Y:S01]  /*a620*/  IADD3 R207, P0, R13.reuse, R136, RZ ;  /* 0x000000880dcf7210 */ /* 0x040fe20007f1e0ff */
[----:B------:R-:W-:Y:S01]  /*a630*/  STL [R1+0xa4], R87 ;  /* 0x0000a45701007387 */ /* 0x000fe20000100800 */
[----:B------:R-:W-:Y:S01]  /*a640*/  IADD3 R205, P1, R13, R135, RZ ;  /* 0x000000870dcd7210 */ /* 0x000fe20007f3e0ff */
[----:B------:R-:W-:Y:S01]  /*a650*/  IMAD.MOV.U32 R139, RZ, RZ, c[0x0][0x188] ;  /* 0x00006200ff8b7624 */ /* 0x000fe200078e00ff */
[----:B-1----:R-:W-:Y:S01]  /*a660*/  SHF.L.U64.HI R71, R67, 0x2, R106 ;  /* 0x0000000243477819 */ /* 0x002fe2000001026a */
[----:B------:R-:W-:Y:S01]  /*a670*/  STL [R1+0xa0], R85 ;  /* 0x0000a05501007387 */ /* 0x000fe20000100800 */
[C---:B------:R-:W-:Y:S01]  /*a680*/  SHF.L.U64.HI R67, R65.reuse, 0x2, R105 ;  /* 0x0000000241437819 */ /* 0x040fe20000010269 */
[----:B------:R-:W-:Y:S01]  /*a690*/  IMAD.SHL.U32 R65, R65, 0x4, RZ ;  /* 0x0000000441417824 */ /* 0x000fe200078e00ff */
[C---:B------:R-:W-:Y:S01]  /*a6a0*/  IADD3 R203, P2, R13.reuse, R134, RZ ;  /* 0x000000860dcb7210 */ /* 0x040fe20007f5e0ff */
[----:B------:R-:W-:Y:S01]  /*a6b0*/  STL [R1+0x9c], R71 ;  /* 0x00009c4701007387 */ /* 0x000fe20000100800 */
[----:B------:R-:W-:-:S02]  /*a6c0*/  IADD3 R201, P3, R13, R133, RZ ;  /* 0x000000850dc97210 */ /* 0x000fc40007f7e0ff */
[----:B------:R-:W-:Y:S01]  /*a6d0*/  IADD3 R199, P4, R13, R132, RZ ;  /* 0x000000840dc77210 */ /* 0x000fe20007f9e0ff */
[----:B------:R1:W-:Y:S01]  /*a6e0*/  STL [R1+0x98], R69 ;  /* 0x0000984501007387 */ /* 0x0003e20000100800 */
        /* <DEDUP_REMOVED lines=9> */
[----:B------:R-:W-:Y:S01]  /*a780*/  IMAD.SHL.U32 R135, R139, 0x20, RZ ;  /* 0x000000208b877824 */ /* 0x000fe200078e00ff */
[-C--:B------:R-:W-:Y:S01]  /*a790*/  LEA.HI.X.SX32 R202, R133, R9.reuse, 0x1, P3 ;  /* 0x0000000985ca7211 */ /* 0x080fe200018f0eff */
[C---:B------:R-:W-:Y:S01]  /*a7a0*/  IMAD R134, R139.reuse, 0x1f, RZ ;  /* 0x0000001f8b867824 */ /* 0x040fe200078e02ff */
[-C--:B------:R-:W-:Y:S01]  /*a7b0*/  LEA.HI.X.SX32 R200, R132, R9.reuse, 0x1, P4 ;  /* 0x0000000984c87211 */ /* 0x080fe200020f0eff */
[----:B------:R-:W-:Y:S01]  /*a7c0*/  IMAD R133, R139, 0x1e, RZ ;  /* 0x0000001e8b857824 */ /* 0x000fe200078e02ff */
[----:B-1----:R-:W-:Y:S01]  /*a7d0*/  SHF.L.U64.HI R69, R63, 0x2, R103 ;  /* 0x000000023f457819 */ /* 0x002fe20000010267 */
[----:B------:R-:W-:Y:S01]  /*a7e0*/  IMAD R132, R139, 0x1d, RZ ;  /* 0x0000001d8b847824 */ /* 0x000fe200078e02ff */
[----:B------:R-:W-:Y:S01]  /*a7f0*/  IADD3 R197, P5, R13, R138, RZ ;  /* 0x0000008a0dc57210 */ /* 0x000fe20007fbe0ff */
[----:B---3--:R-:W-:Y:S01]  /*a800*/  IMAD.SHL.U32 R67, R63, 0x4, RZ ;  /* 0x000000043f437824 */ /* 0x008fe200078e00ff */
[----:B------:R1:W-:Y:S01]  /*a810*/  STL [R1+0x90], R65 ;  /* 0x0000904101007387 */ /* 0x0003e20000100800 */
[-C--:B------:R-:W-:Y:S01]  /*a820*/  LEA.HI.X.SX32 R196, R3, R9.reuse, 0x1, P6 ;  /* 0x0000000903c47211 */ /* 0x080fe200030f0eff */
[----:B------:R-:W-:Y:S01]  /*a830*/  IMAD R3, R139, 0x1c, RZ ;  /* 0x0000001c8b037824 */ /* 0x000fe200078e02ff */
[----:B------:R-:W-:Y:S01]  /*a840*/  IADD3 R193, P0, R13, R140, RZ ;  /* 0x0000008c0dc17210 */ /* 0x000fe20007f1e0ff */
[----:B------:R-:W-:Y:S01]  /*a850*/  IMAD.SHL.U32 R63, R61, 0x4, RZ ;  /* 0x000000043d3f7824 */ /* 0x000fe200078e00ff */
[----:B------:R-:W-:Y:S01]  /*a860*/  LEA.HI.X.SX32 R198, R138, R9, 0x1, P5 ;  /* 0x000000098ac67211 */ /* 0x000fe200028f0eff */
[----:B------:R-:W-:Y:S01]  /*a870*/  STL [R1+0x8c], R69 ;  /* 0x00008c4501007387 */ /* 0x000fe20000100800 */
[----:B------:R-:W-:Y:S01]  /*a880*/  IADD3 R191, P1, R13, R137, RZ ;  /* 0x000000890dbf7210 */ /* 0x000fe20007f3e0ff */
[----:B------:R-:W-:Y:S01]  /*a890*/  IMAD R139, R139, 0x1b, RZ ;  /* 0x0000001b8b8b7824 */ /* 0x000fe200078e02ff */
[----:B------:R-:W-:Y:S01]  /*a8a0*/  IADD3 R189, P2, R13, R136, RZ ;  /* 0x000000880dbd7210 */ /* 0x000fe20007f5e0ff */
[----:B------:R-:W-:Y:S01]  /*a8b0*/  STL [R1+0x88], R67 ;  /* 0x0000884301007387 */ /* 0x000fe20000100800 */
[----:B-1----:R-:W-:Y:S01]  /*a8c0*/  SHF.L.U64.HI R65, R61, 0x2, R102 ;  /* 0x000000023d417819 */ /* 0x002fe20000010266 */
[----:B------:R-:W-:Y:S01]  /*a8d0*/  IMAD.MOV.U32 R138, RZ, RZ, c[0x0][0x188] ;  /* 0x00006200ff8a7624 */ /* 0x000fe200078e00ff */
[C---:B------:R-:W-:Y:S01]  /*a8e0*/  SHF.L.U64.HI R61, R59.reuse, 0x2, R100 ;  /* 0x000000023b3d7819 */ /* 0x040fe20000010264 */
[----:B------:R-:W-:Y:S01]  /*a8f0*/  IMAD.SHL.U32 R59, R59, 0x4, RZ ;  /* 0x000000043b3b7824 */ /* 0x000fe200078e00ff */
[C---:B------:R-:W-:Y:S01]  /*a900*/  IADD3 R187, P3, R13.reuse, R135, RZ ;  /* 0x000000870dbb7210 */ /* 0x040fe20007f7e0ff */
[----:B------:R-:W-:Y:S01]  /*a910*/  STL [R1+0x84], R65 ;  /* 0x0000844101007387 */ /* 0x000fe20000100800 */
[----:B------:R-:W-:-:S02]  /*a920*/  IADD3 R185, P4, R13, R134, RZ ;  /* 0x000000860db97210 */ /* 0x000fc40007f9e0ff */
[C---:B------:R-:W-:Y:S01]  /*a930*/  IADD3 R183, P5, R13.reuse, R133, RZ ;  /* 0x000000850db77210 */ /* 0x040fe20007fbe0ff */
[----:B------:R1:W-:Y:S01]  /*a940*/  STL [R1+0x80], R63 ;  /* 0x0000803f01007387 */ /* 0x0003e20000100800 */
[C---:B------:R-:W-:Y:S02]  /*a950*/  IADD3 R181, P6, R13.reuse, R132, RZ ;  /* 0x000000840db57210 */ /* 0x040fe40007fde0ff */
[----:B------:R-:W-:Y:S01]  /*a960*/  LEA.HI.X.SX32 R194, R140, R9, 0x1, P0 ;  /* 0x000000098cc27211 */ /* 0x000fe200000f0eff */
[----:B------:R3:W-:Y:S01]  /*a970*/  STL [R1+0x7c], R61 ;  /* 0x00007c3d01007387 */ /* 0x0007e20000100800 */
[----:B------:R-:W-:Y:S01]  /*a980*/  IADD3 R179, P0, R13, R3, RZ ;  /* 0x000000030db37210 */ /* 0x000fe20007f1e0ff */
[----:B------:R-:W-:Y:S01]  /*a990*/  IMAD R140, R138, 0x15, RZ ;  /* 0x000000158a8c7824 */ /* 0x000fe200078e02ff */
[-C--:B------:R-:W-:Y:S01]  /*a9a0*/  LEA.HI.X.SX32 R192, R137, R9.reuse, 0x1, P1 ;  /* 0x0000000989c07211 */ /* 0x080fe200008f0eff */
[----:B------:R4:W-:Y:S01]  /*a9b0*/  STL [R1+0x78], R59 ;  /* 0x0000783b01007387 */ /* 0x0009e20000100800 */
[-C--:B------:R-:W-:Y:S01]  /*a9c0*/  LEA.HI.X.SX32 R190, R136, R9.reuse, 0x1, P2 ;  /* 0x0000000988be7211 */ /* 0x080fe200010f0eff */
[----:B------:R-:W-:Y:S01]  /*a9d0*/  IMAD R137, R138, 0x1a, RZ ;  /* 0x0000001a8a897824 */ /* 0x000fe200078e02ff */
[----:B-1----:R-:W-:Y:S01]  /*a9e0*/  SHF.L.U64.HI R63, R56, 0x2, R86 ;  /* 0x00000002383f7819 */ /* 0x002fe20000010256 */
[----:B------:R-:W-:Y:S01]  /*a9f0*/  IMAD R136, R138, 0x19, RZ ;  /* 0x000000198a887824 */ /* 0x000fe200078e02ff */
[-C--:B------:R-:W-:Y:S01]  /*aa00*/  LEA.HI.X.SX32 R188, R135, R9.reuse, 0x1, P3 ;  /* 0x0000000987bc7211 */ /* 0x080fe200018f0eff */
[----:B---3--:R-:W-:Y:S01]  /*aa10*/  IMAD.SHL.U32 R61, R56, 0x4, RZ ;  /* 0x00000004383d7824 */ /* 0x008fe200078e00ff */
[-C--:B------:R-:W-:Y:S01]  /*aa20*/  LEA.HI.X.SX32 R186, R134, R9.reuse, 0x1, P4 ;  /* 0x0000000986ba7211 */ /* 0x080fe200020f0eff */
[C---:B------:R-:W-:Y:S01]  /*aa30*/  IMAD R135, R138.reuse, 0x18, RZ ;  /* 0x000000188a877824 */ /* 0x040fe200078e02ff */
[-C--:B------:R-:W-:Y:S01]  /*aa40*/  LEA.HI.X.SX32 R184, R133, R9.reuse, 0x1, P5 ;  /* 0x0000000985b87211 */ /* 0x080fe200028f0eff */
[----:B------:R-:W-:Y:S01]  /*aa50*/  IMAD R134, R138, 0x17, RZ ;  /* 0x000000178a867824 */ /* 0x000fe200078e02ff */
[----:B------:R-:W-:Y:S01]  /*aa60*/  LEA.HI.X.SX32 R182, R132, R9, 0x1, P6 ;  /* 0x0000000984b67211 */ /* 0x000fe200030f0eff */
[C---:B------:R-:W-:Y:S01]  /*aa70*/  IMAD R133, R138.reuse, 0x16, RZ ;  /* 0x000000168a857824 */ /* 0x040fe200078e02ff */
[----:B------:R-:W-:Y:S01]  /*aa80*/  IADD3 R177, P1, R13, R139, RZ ;  /* 0x0000008b0db17210 */ /* 0x000fe20007f3e0ff */
[----:B------:R-:W-:Y:S01]  /*aa90*/  IMAD R132, R138, 0x14, RZ ;  /* 0x000000148a847824 */ /* 0x000fe200078e02ff */
[C---:B----4-:R-:W-:Y:S01]  /*aaa0*/  SHF.L.U64.HI R59, R54.reuse, 0x2, R84 ;  /* 0x00000002363b7819 */ /* 0x050fe20000010254 */
[----:B------:R-:W-:Y:S01]  /*aab0*/  IMAD.SHL.U32 R56, R54, 0x4, RZ ;  /* 0x0000000436387824 */ /* 0x000fe200078e00ff */
[-C--:B------:R-:W-:Y:S01]  /*aac0*/  LEA.HI.X.SX32 R180, R3, R9.reuse, 0x1, P0 ;  /* 0x0000000903b47211 */ /* 0x080fe200000f0eff */
[----:B------:R-:W-:Y:S01]  /*aad0*/  IMAD.MOV.U32 R3, RZ, RZ, c[0x0][0x188] ;  /* 0x00006200ff037624 */ /* 0x000fe200078e00ff */
[C---:B------:R-:W-:Y:S01]  /*aae0*/  SHF.L.U64.HI R54, R52.reuse, 0x2, R70 ;  /* 0x0000000234367819 */ /* 0x040fe20000010246 */
[----:B------:R-:W-:Y:S01]  /*aaf0*/  STL [R1+0x74], R63 ;  /* 0x0000743f01007387 */ /* 0x000fe20000100800 */
[----:B------:R-:W-:Y:S01]  /*ab00*/  IMAD.SHL.U32 R52, R52, 0x4, RZ ;  /* 0x0000000434347824 */ /* 0x000fe200078e00ff */
[----:B------:R-:W-:Y:S01]  /*ab10*/  LEA.HI.X.SX32 R178, R139, R9, 0x1, P1 ;  /* 0x000000098bb27211 */ /* 0x000fe200008f0eff */
[----:B------:R-:W-:Y:S01]  /*ab20*/  IMAD R139, R138, 0x13, RZ ;  /* 0x000000138a8b7824 */ /* 0x000fe200078e02ff */
[----:B------:R-:W-:Y:S01]  /*ab30*/  STL [R1+0x70], R61 ;  /* 0x0000703d01007387 */ /* 0x000fe20000100800 */
[----:B------:R-:W-:Y:S01]  /*ab40*/  IADD3 R175, P2, R13, R137, RZ ;  /* 0x000000890daf7210 */ /* 0x000fe20007f5e0ff */
[----:B------:R-:W-:Y:S01]  /*ab50*/  IMAD R138, R3, 0x12, RZ ;  /* 0x00000012038a7824 */ /* 0x000fe200078e02ff */
[C---:B------:R-:W-:Y:S01]  /*ab60*/  IADD3 R173, P3, R13.reuse, R136, RZ ;  /* 0x000000880dad7210 */ /* 0x040fe20007f7e0ff */
[----:B------:R-:W-:Y:S01]  /*ab70*/  STL [R1+0x6c], R59 ;  /* 0x00006c3b01007387 */ /* 0x000fe20000100800 */
[----:B------:R-:W-:-:S02]  /*ab80*/  IADD3 R171, P4, R13, R135, RZ ;  /* 0x000000870dab7210 */ /* 0x000fc40007f9e0ff */
[C---:B------:R-:W-:Y:S01]  /*ab90*/  IADD3 R169, P5, R13.reuse, R134, RZ ;  /* 0x000000860da97210 */ /* 0x040fe20007fbe0ff */
[----:B------:R1:W-:Y:S01]  /*aba0*/  STL [R1+0x68], R56 ;  /* 0x0000683801007387 */ /* 0x0003e20000100800 */
[C---:B------:R-:W-:Y:S02]  /*abb0*/  IADD3 R167, P6, R13.reuse, R133, RZ ;  /* 0x000000850da77210 */ /* 0x040fe40007fde0ff */
[----:B------:R-:W-:Y:S01]  /*abc0*/  IADD3 R163, P1, R13, R132, RZ ;  /* 0x000000840da37210 */ /* 0x000fe20007f3e0ff */
[----:B------:R3:W-:Y:S01]  /*abd0*/  STL [R1+0x64], R54 ;  /* 0x0000643601007387 */ /* 0x0007e20000100800 */
[-C--:B------:R-:W-:Y:S01]  /*abe0*/  LEA.HI.X.SX32 R176, R137, R9.reuse, 0x1, P2 ;  /* 0x0000000989b07211 */ /* 0x080fe200010f0eff */
[----:B------:R-:W-:Y:S01]  /*abf0*/  IMAD R137, R3, 0x11, RZ ;  /* 0x0000001103897824 */ /* 0x000fe200078e02ff */
[-C--:B------:R-:W-:Y:S01]  /*ac00*/  LEA.HI.X.SX32 R174, R136, R9.reuse, 0x1, P3 ;  /* 0x0000000988ae7211 */ /* 0x080fe200018f0eff */
[----:B------:R4:W-:Y:S01]  /*ac10*/  STL [R1+0x60], R52 ;  /* 0x0000603401007387 */ /* 0x0009e20000100800 */
[-C--:B------:R-:W-:Y:S01]  /*ac20*/  LEA.HI.X.SX32 R172, R135, R9.reuse, 0x1, P4 ;  /* 0x0000000987ac7211 */ /* 0x080fe200020f0eff */
[C---:B------:R-:W-:Y:S01]  /*ac30*/  IMAD.SHL.U32 R136, R3.reuse, 0x10, RZ ;  /* 0x0000001003887824 */ /* 0x040fe200078e00ff */
[----:B-1----:R-:W-:Y:S01]  /*ac40*/  SHF.L.U64.HI R56, R50, 0x2, R68 ;  /* 0x0000000232387819 */ /* 0x002fe20000010244 */
[----:B------:R-:W-:Y:S01]  /*ac50*/  IMAD R135, R3, 0xf, RZ ;  /* 0x0000000f03877824 */ /* 0x000fe200078e02ff */
[-C--:B------:R-:W-:Y:S01]  /*ac60*/  LEA.HI.X.SX32 R170, R134, R9.reuse, 0x1, P5 ;  /* 0x0000000986aa7211 */ /* 0x080fe200028f0eff */
[----:B---3--:R-:W-:Y:S01]  /*ac70*/  IMAD.SHL.U32 R54, R50, 0x4, RZ ;  /* 0x0000000432367824 */ /* 0x008fe200078e00ff */
[-C--:B------:R-:W-:Y:S01]  /*ac80*/  LEA.HI.X.SX32 R168, R133, R9.reuse, 0x1, P6 ;  /* 0x0000000985a87211 */ /* 0x080fe200030f0eff */
[C---:B------:R-:W-:Y:S01]  /*ac90*/  IMAD R134, R3.reuse, 0xe, RZ ;  /* 0x0000000e03867824 */ /* 0x040fe200078e02ff */
[-C--:B------:R-:W-:Y:S01]  /*aca0*/  LEA.HI.X.SX32 R164, R132, R9.reuse, 0x1, P1 ;  /* 0x0000000984a47211 */ /* 0x080fe200008f0eff */
[C---:B------:R-:W-:Y:S01]  /*acb0*/  IMAD R133, R3.reuse, 0xd, RZ ;  /* 0x0000000d03857824 */ /* 0x040fe200078e02ff */
[C---:B----4-:R-:W-:Y:S01]  /*acc0*/  SHF.L.U64.HI R52, R48.reuse, 0x2, R66 ;  /* 0x0000000230347819 */ /* 0x050fe20000010242 */
[----:B------:R-:W-:Y:S01]  /*acd0*/  IMAD R132, R3, 0xc, RZ ;  /* 0x0000000c03847824 */ /* 0x000fe200078e02ff */
[----:B------:R-:W-:Y:S01]  /*ace0*/  IADD3 R159, P3, R13, R138, RZ ;  /* 0x0000008a0d9f7210 */ /* 0x000fe20007f7e0ff */
[----:B------:R-:W-:Y:S01]  /*acf0*/  IMAD.SHL.U32 R50, R48, 0x4, RZ ;  /* 0x0000000430327824 */ /* 0x000fe200078e00ff */
[C---:B------:R-:W-:Y:S01]  /*ad00*/  SHF.L.U64.HI R48, R34.reuse, 0x2, R64 ;  /* 0x0000000222307819 */ /* 0x040fe20000010240 */
[----:B------:R-:W-:Y:S01]  /*ad10*/  IMAD R3, R3, 0xb, RZ ;  /* 0x0000000b03037824 */ /* 0x000fe200078e02ff */
[----:B------:R-:W-:Y:S01]  /*ad20*/  STL [R1+0x5c], R56 ;  /* 0x00005c3801007387 */ /* 0x000fe20000100800 */
[----:B------:R-:W-:Y:S01]  /*ad30*/  IMAD.SHL.U32 R34, R34, 0x4, RZ ;  /* 0x0000000422227824 */ /* 0x000fe200078e00ff */
[----:B------:R-:W-:Y:S01]  /*ad40*/  LEA.HI.X.SX32 R160, R138, R9, 0x1, P3 ;  /* 0x000000098aa07211 */ /* 0x000fe200018f0eff */
[----:B------:R-:W-:Y:S01]  /*ad50*/  IMAD R138, R131, 0x7, RZ ;  /* 0x00000007838a7824 */ /* 0x000fe200078e02ff */
[----:B------:R-:W-:Y:S01]  /*ad60*/  STL [R1+0x58], R54 ;  /* 0x0000583601007387 */ /* 0x000fe20000100800 */
[----:B------:R-:W-:-:S02]  /*ad70*/  IADD3 R157, P4, R13, R137, RZ ;  /* 0x000000890d9d7210 */ /* 0x000fc40007f9e0ff */
[C---:B------:R-:W-:Y:S01]  /*ad80*/  IADD3 R145, P3, R13.reuse, R3, RZ ;  /* 0x000000030d917210 */ /* 0x040fe20007f7e0ff */
[----:B------:R-:W-:Y:S01]  /*ad90*/  STL [R1+0x54], R52 ;  /* 0x0000543401007387 */ /* 0x000fe20000100800 */
[C---:B------:R-:W-:Y:S02]  /*ada0*/  IADD3 R165, P0, R13.reuse, R140, RZ ;  /* 0x0000008c0da57210 */ /* 0x040fe40007f1e0ff */
[----:B------:R-:W-:Y:S01]  /*adb0*/  IADD3 R161, P2, R13, R139, RZ ;  /* 0x0000008b0da17210 */ /* 0x000fe20007f5e0ff */
[----:B------:R1:W-:Y:S01]  /*adc0*/  STL [R1+0x50], R50 ;  /* 0x0000503201007387 */ /* 0x0003e20000100800 */
[-C--:B------:R-:W-:Y:S02]  /*add0*/  LEA.HI.X.SX32 R158, R137, R9.reuse, 0x1, P4 ;  /* 0x00000009899e7211 */ /* 0x080fe400020f0eff */
[-C--:B------:R-:W-:Y:S01]  /*ade0*/  LEA.HI.X.SX32 R146, R3, R9.reuse, 0x1, P3 ;  /* 0x0000000903927211 */ /* 0x080fe200018f0eff */
[----:B------:R3:W-:Y:S01]  /*adf0*/  STL [R1+0x4c], R48 ;  /* 0x00004c3001007387 */ /* 0x0007e20000100800 */
[-C--:B------:R-:W-:Y:S01]  /*ae00*/  LEA.HI.X.SX32 R166, R140, R9.reuse, 0x1, P0 ;  /* 0x000000098ca67211 */ /* 0x080fe200000f0eff */
[----:B------:R-:W-:Y:S01]  /*ae10*/  IMAD R3, R131, 0x3, RZ ;  /* 0x0000000383037824 */ /* 0x000fe200078e02ff */
[----:B------:R-:W-:Y:S01]  /*ae20*/  LEA.HI.X.SX32 R162, R139, R9, 0x1, P2 ;  /* 0x000000098ba27211 */ /* 0x000fe200010f0eff */
[----:B------:R4:W-:Y:S01]  /*ae30*/  STL [R1+0x48], R34 ;  /* 0x0000482201007387 */ /* 0x0009e20000100800 */
[----:B------:R-:W-:Y:S01]  /*ae40*/  IADD3 R143, P4, R13, R144, RZ ;  /* 0x000000900d8f7210 */ /* 0x000fe20007f9e0ff */
[----:B------:R-:W-:Y:S01]  /*ae50*/  IMAD.SHL.U32 R140, R131, 0x8, RZ ;  /* 0x00000008838c7824 */ /* 0x000fe200078e00ff */
[----:B-1----:R-:W-:-:S02]  /*ae60*/  SHF.L.U64.HI R50, R33, 0x2, R62 ;  /* 0x0000000221327819 */ /* 0x002fc4000001023e */
[----:B------:R-:W-:Y:S01]  /*ae70*/  IADD3 R155, P5, R13, R136, RZ ;  /* 0x000000880d9b7210 */ /* 0x000fe20007fbe0ff */
[----:B---3--:R-:W-:Y:S01]  /*ae80*/  IMAD.SHL.U32 R48, R33, 0x4, RZ ;  /* 0x0000000421307824 */ /* 0x008fe200078e00ff */
[----:B------:R-:W-:Y:S01]  /*ae90*/  IADD3 R153, P6, R13, R135, RZ ;  /* 0x000000870d997210 */ /* 0x000fe20007fde0ff */
[C---:B------:R-:W-:Y:S01]  /*aea0*/  IMAD.SHL.U32 R33, R31.reuse, 0x4, RZ ;  /* 0x000000041f217824 */ /* 0x040fe200078e00ff */
[----:B------:R-:W-:Y:S01]  /*aeb0*/  STL [R1+0x44], R50 ;  /* 0x0000443201007387 */ /* 0x000fe20000100800 */
[----:B----4-:R-:W-:Y:S02]  /*aec0*/  SHF.L.U64.HI R34, R31, 0x2, R60 ;  /* 0x000000021f227819 */ /* 0x010fe4000001023c */
[C---:B------:R-:W-:Y:S01]  /*aed0*/  SHF.L.U64.HI R31, R30.reuse, 0x2, R57 ;  /* 0x000000021e1f7819 */ /* 0x040fe20000010239 */
[----:B------:R-:W-:Y:S01]  /*aee0*/  IMAD.SHL.U32 R30, R30, 0x4, RZ ;  /* 0x000000041e1e7824 */ /* 0x000fe200078e00ff */
[C---:B------:R-:W-:Y:S01]  /*aef0*/  IADD3 R151, P0, R13.reuse, R134, RZ ;  /* 0x000000860d977210 */ /* 0x040fe20007f1e0ff */
[----:B------:R-:W-:Y:S01]  /*af00*/  STL [R1+0x40], R48 ;  /* 0x0000403001007387 */ /* 0x000fe20000100800 */
[----:B------:R-:W-:-:S02]  /*af10*/  IADD3 R147, P2, R13, R132, RZ ;  /* 0x000000840d937210 */ /* 0x000fc40007f5e0ff */
[-C--:B------:R-:W-:Y:S01]  /*af20*/  LEA.HI.X.SX32 R144, R144, R9.reuse, 0x1, P4 ;  /* 0x0000000990907211 */ /* 0x080fe200020f0eff */
[----:B------:R-:W-:Y:S01]  /*af30*/  STL [R1+0x3c], R34 ;  /* 0x00003c2201007387 */ /* 0x000fe20000100800 */
[-C--:B------:R-:W-:Y:S01]  /*af40*/  LEA.HI.X.SX32 R156, R136, R9.reuse, 0x1, P5 ;  /* 0x00000009889c7211 */ /* 0x080fe200028f0eff */
[----:B------:R-:W-:Y:S01]  /*af50*/  IMAD R136, R131, 0x6, RZ ;  /* 0x0000000683887824 */ /* 0x000fe200078e02ff */
        /* <DEDUP_REMOVED lines=8> */
[C---:B------:R-:W-:Y:S01]  /*afe0*/  IADD3 R149, P1, R13.reuse, R133, RZ ;  /* 0x000000850d957210 */ /* 0x040fe20007f3e0ff */
[----:B------:R4:W-:Y:S01]  /*aff0*/  STL [R1+0x30], R30 ;  /* 0x0000301e01007387 */ /* 0x0009e20000100800 */
[----:B------:R-:W-:-:S02]  /*b000*/  IADD3 R141, P5, R13, R142, RZ ;  /* 0x0000008e0d8d7210 */ /* 0x000fc40007fbe0ff */
[----:B-1----:R-:W-:Y:S02]  /*b010*/  SHF.L.U64.HI R33, R29, 0x2, R58 ;  /* 0x000000021d217819 */ /* 0x002fe4000001023a */
[----:B------:R-:W-:Y:S01]  /*b020*/  IADD3 R139, P6, R13, R140, RZ ;  /* 0x0000008c0d8b7210 */ /* 0x000fe20007fde0ff */
[----:B---3--:R-:W-:Y:S01]  /*b030*/  IMAD.SHL.U32 R31, R29, 0x4, RZ ;  /* 0x000000041d1f7824 */ /* 0x008fe200078e00ff */
[-C--:B------:R-:W-:Y:S01]  /*b040*/  LEA.HI.X.SX32 R131, R3, R9.reuse, 0x1, P4 ;  /* 0x0000000903837211 */ /* 0x080fe200020f0eff */
[C---:B------:R-:W-:Y:S01]  /*b050*/  IMAD.SHL.U32 R29, R27.reuse, 0x4, RZ ;  /* 0x000000041b1d7824 */ /* 0x040fe200078e00ff */
[----:B------:R-:W-:Y:S01]  /*b060*/  STL [R1+0x2c], R33 ;  /* 0x00002c2101007387 */ /* 0x000fe20000100800 */
[----:B----4-:R-:W-:Y:S01]  /*b070*/  SHF.L.U64.HI R30, R27, 0x2, R55 ;  /* 0x000000021b1e7819 */ /* 0x010fe20000010237 */
[----:B------:R-:W-:Y:S01]  /*b080*/  IMAD.MOV.U32 R3, RZ, RZ, c[0x0][0x188] ;  /* 0x00006200ff037624 */ /* 0x000fe200078e00ff */
[C---:B------:R-:W-:Y:S01]  /*b090*/  SHF.L.U64.HI R27, R24.reuse, 0x2, R53 ;  /* 0x00000002181b7819 */ /* 0x040fe20000010235 */
[----:B------:R-:W-:Y:S01]  /*b0a0*/  STL [R1+0x28], R31 ;  /* 0x0000281f01007387 */ /* 0x000fe20000100800 */
[-C--:B------:R-:W-:Y:S01]  /*b0b0*/  LEA.HI.X.SX32 R150, R133, R9.reuse, 0x1, P1 ;  /* 0x0000000985967211 */ /* 0x080fe200008f0eff */
[----:B------:R-:W-:Y:S01]  /*b0c0*/  IMAD.SHL.U32 R24, R24, 0x4, RZ ;  /* 0x0000000418187824 */ /* 0x000fe200078e00ff */
[-C--:B------:R-:W-:Y:S01]  /*b0d0*/  LEA.HI.X.SX32 R142, R142, R9.reuse, 0x1, P5 ;  /* 0x000000098e8e7211 */ /* 0x080fe200028f0eff */
[----:B------:R-:W-:Y:S01]  /*b0e0*/  STL [R1+0x24], R30 ;  /* 0x0000241e01007387 */ /* 0x000fe20000100800 */
[----:B------:R-:W-:-:S02]  /*b0f0*/  LEA.HI.X.SX32 R140, R140, R9, 0x1, P6 ;  /* 0x000000098c8c7211 */ /* 0x000fc400030f0eff */
[C---:B------:R-:W-:Y:S01]  /*b100*/  IADD3 R137, P0, R13.reuse, R138, RZ ;  /* 0x0000008a0d897210 */ /* 0x040fe20007f1e0ff */
[----:B------:R1:W-:Y:S01]  /*b110*/  STL [R1+0x20], R29 ;  /* 0x0000201d01007387 */ /* 0x0003e20000100800 */
[C---:B------:R-:W-:Y:S02]  /*b120*/  IADD3 R135, P1, R13.reuse, R136, RZ ;  /* 0x000000880d877210 */ /* 0x040fe40007f3e0ff */
[C---:B------:R-:W-:Y:S01]  /*b130*/  IADD3 R133, P2, R13.reuse, R134, RZ ;  /* 0x000000860d857210 */ /* 0x040fe20007f5e0ff */
[----:B------:R3:W-:Y:S01]  /*b140*/  STL [R1+0x1c], R27 ;  /* 0x00001c1b01007387 */ /* 0x0007e20000100800 */
[C---:B------:R-:W-:Y:S02]  /*b150*/  IADD3 R19, P3, R13.reuse, R132, RZ ;  /* 0x000000840d137210 */ /* 0x040fe40007f7e0ff */
[C---:B------:R-:W-:Y:S01]  /*b160*/  IADD3 R23, P5, R13.reuse, R119, RZ ;  /* 0x000000770d177210 */ /* 0x040fe20007fbe0ff */
[----:B------:R4:W-:Y:S01]  /*b170*/  STL [R1+0x18], R24 ;  /* 0x0000181801007387 */ /* 0x0009e20000100800 */
[----:B------:R-:W-:-:S02]  /*b180*/  IADD3 R25, P6, R13, c[0x0][0x188], RZ ;  /* 0x000062000d197a10 */ /* 0x000fc40007fde0ff */
[----:B-1----:R-:W-:Y:S02]  /*b190*/  SHF.L.U64.HI R29, R22, 0x2, R51 ;  /* 0x00000002161d7819 */ /* 0x002fe40000010233 */
[-C--:B------:R-:W-:Y:S01]  /*b1a0*/  LEA.HI.X.SX32 R138, R138, R9.reuse, 0x1, P0 ;  /* 0x000000098a8a7211 */ /* 0x080fe200000f0eff */
[----:B---3--:R-:W-:Y:S01]  /*b1b0*/  IMAD.SHL.U32 R27, R22, 0x4, RZ ;  /* 0x00000004161b7824 */ /* 0x008fe200078e00ff */
[-C--:B------:R-:W-:Y:S01]  /*b1c0*/  LEA.HI.X.SX32 R136, R136, R9.reuse, 0x1, P1 ;  /* 0x0000000988887211 */ /* 0x080fe200008f0eff */
[----:B------:R-:W-:Y:S01]  /*b1d0*/  STL [R1+0x14], R29 ;  /* 0x0000141d01007387 */ /* 0x000fe20000100800 */
[-C--:B------:R-:W-:Y:S01]  /*b1e0*/  LEA.HI.X.SX32 R134, R134, R9.reuse, 0x1, P2 ;  /* 0x0000000986867211 */ /* 0x080fe200010f0eff */
[----:B------:R-:W-:Y:S01]  /*b1f0*/  IMAD.SHL.U32 R22, R20, 0x4, RZ ;  /* 0x0000000414167824 */ /* 0x000fe200078e00ff */
[-C--:B------:R-:W-:Y:S01]  /*b200*/  LEA.HI.X.SX32 R132, R132, R9.reuse, 0x1, P3 ;  /* 0x0000000984847211 */ /* 0x080fe200018f0eff */
[----:B------:R1:W-:Y:S01]  /*b210*/  STL [R1+0x10], R27 ;  /* 0x0000101b01007387 */ /* 0x0003e20000100800 */
[----:B------:R-:W-:-:S02]  /*b220*/  LEA.HI.X.SX32 R0, R119, R9, 0x1, P5 ;  /* 0x0000000977007211 */ /* 0x000fc400028f0eff */
[----:B--2---:R-:W-:Y:S01]  /*b230*/  LOP3.LUT R129, R127, 0x3, RZ, 0xc0, !PT ;  /* 0x000000037f817812 */ /* 0x004fe200078ec0ff */
[----:B------:R-:W-:Y:S01]  /*b240*/  IMAD.SHL.U32 R124, R124, 0x40, RZ ;  /* 0x000000407c7c7824 */ /* 0x000fe200078e00ff */
[----:B------:R-:W-:Y:S01]  /*b250*/  LEA.HI.X.SX32 R3, R3, R9, 0x1, P6 ;  /* 0x0000000903037211 */ /* 0x000fe200030f0eff */
[----:B------:R-:W-:Y:S01]  /*b260*/  IMAD.SHL.U32 R130, R130, 0x40, RZ ;  /* 0x0000004082827824 */ /* 0x000fe200078e00ff */
[----:B------:R-:W-:Y:S01]  /*b270*/  SHF.L.U64.HI R13, R13, 0x2, R9 ;  /* 0x000000020d0d7819 */ /* 0x000fe20000010209 */
[----:B------:R-:W-:Y:S01]  /*b280*/  IMAD.MOV.U32 R119, RZ, RZ, c[0x0][0x18c] ;  /* 0x00006300ff777624 */ /* 0x000fe200078e00ff */
[----:B------:R-:W-:Y:S02]  /*b290*/  LOP3.LUT R9, R118, 0x7, RZ, 0xc0, !PT ;  /* 0x0000000776097812 */ /* 0x000fe400078ec0ff */
[----:B----4-:R-:W-:Y:S01]  /*b2a0*/  SHF.L.U64.HI R24, R20, 0x2, R49 ;  /* 0x0000000214187819 */ /* 0x010fe20000010231 */
[----:B-1----:R-:W-:Y:S01]  /*b2b0*/  IMAD R27, R129, 0x220, RZ ;  /* 0x00000220811b7824 */ /* 0x002fe200078e02ff */
[C---:B------:R-:W-:Y:S01]  /*b2c0*/  SHF.L.U64.HI R20, R11.reuse, 0x2, R35 ;  /* 0x000000020b147819 */ /* 0x040fe20000010223 */
[----:B------:R-:W-:Y:S01]  /*b2d0*/  IMAD.SHL.U32 R11, R11, 0x4, RZ ;  /* 0x000000040b0b7824 */ /* 0x000fe200078e00ff */
[----:B------:R-:W-:Y:S01]  /*b2e0*/  IADD3 R32, R32, c[0x0][0x180], RZ ;  /* 0x0000600020207a10 */ /* 0x000fe20007ffe0ff */
[----:B------:R-:W-:Y:S01]  /*b2f0*/  IMAD R9, R9, 0x110, RZ ;  /* 0x0000011009097824 */ /* 0x000fe200078e02ff */
[----:B------:R1:W-:Y:S01]  /*b300*/  STL [R1+0xc], R24 ;  /* 0x00000c1801007387 */ /* 0x0003e20000100800 */
[----:B------:R-:W-:Y:S01]  /*b310*/  IMAD.SHL.U32 R129, R127, 0x40, RZ ;  /* 0x000000407f817824 */ /* 0x000fe200078e00ff */
[----:B------:R-:W-:Y:S01]  /*b320*/  SHF.R.S32.HI R124, RZ, 0x1f, R124 ;  /* 0x0000001fff7c7819 */ /* 0x000fe2000001147c */
[----:B------:R-:W-:Y:S01]  /*b330*/  IMAD.SHL.U32 R119, R119, 0x40, RZ ;  /* 0x0000004077777824 */ /* 0x000fe200078e00ff */
[----:B------:R2:W-:Y:S01]  /*b340*/  STL [R1+0x8], R22 ;  /* 0x0000081601007387 */ /* 0x0005e20000100800 */
[----:B------:R-:W-:-:S02]  /*b350*/  LOP3.LUT R28, R9, 0x30, R28, 0x78, !PT ;  /* 0x00000030091c7812 */ /* 0x000fc400078e781c */
[----:B------:R-:W-:Y:S01]  /*b360*/  SHF.L.U64.HI R29, R130, 0x2, R124 ;  /* 0x00000002821d7819 */ /* 0x000fe2000001027c */
[----:B------:R-:W-:Y:S01]  /*b370*/  STL [R1+0x4], R20 ;  /* 0x0000041401007387 */ /* 0x000fe20000100800 */
[----:B------:R-:W-:Y:S01]  /*b380*/  SHF.R.S32.HI R26, RZ, 0x1f, R32 ;  /* 0x0000001fff1a7819 */ /* 0x000fe20000011420 */
[-C--:B------:R-:W-:Y:S01]  /*b390*/  IMAD.WIDE.U32 R14, R119, R37.reuse, c[0x0][0x168] ;  /* 0x00005a00770e7625 */ /* 0x080fe200078e0025 */
[----:B-1----:R-:W-:Y:S01]  /*b3a0*/  SHF.L.U64.HI R24, R25, 0x2, R3 ;  /* 0x0000000219187819 */ /* 0x002fe20000010203 */
[----:B------:R1:W-:Y:S01]  /*b3b0*/  STL [R1], R11 ;  /* 0x0000000b01007387 */ /* 0x0003e20000100800 */
[----:B------:R-:W-:Y:S01]  /*b3c0*/  SHF.R.S32.HI R12, RZ, 0x1f, R119 ;  /* 0x0000001fff0c7819 */ /* 0x000fe20000011477 */
[----:B------:R-:W-:Y:S01]  /*b3d0*/  IMAD.WIDE.U32 R36, R8, R37, c[0x0][0x160] ;  /* 0x0000580008247625 */ /* 0x000fe200078e0025 */
[----:B--2---:R-:W-:Y:S01]  /*b3e0*/  SHF.L.U64.HI R22, R23, 0x2, R0 ;  /* 0x0000000217167819 */ /* 0x004fe20000010200 */
[----:B------:R-:W2:Y:S01]  /*b3f0*/  S2R R3, SR_TID.X ;  /* 0x0000000000037919 */ /* 0x000ea20000002100 */
[--C-:B------:R-:W-:Y:S01]  /*b400*/  SHF.R.S32.HI R10, RZ, 0x1f, R8.reuse ;  /* 0x0000001fff0a7819 */ /* 0x100fe20000011408 */
[----:B------:R-:W-:Y:S01]  /*b410*/  IMAD R17, R12, 0x14, RZ ;  /* 0x000000140c117824 */ /* 0x000fe200078e02ff */
[----:B------:R-:W-:Y:S01]  /*b420*/  LEA.HI R26, R26, R32, RZ, 0x6 ;  /* 0x000000201a1a7211 */ /* 0x000fe200078f30ff */
[----:B------:R-:W3:Y:S01]  /*b430*/  S2R R130, SR_TID.X ;  /* 0x0000000000827919 */ /* 0x000ee20000002100 */
[----:B------:R-:W-:Y:S01]  /*b440*/  SHF.R.S32.HI R127, RZ, 0x1f, R8 ;  /* 0x0000001fff7f7819 */ /* 0x000fe20000011408 */
[----:B------:R-:W-:Y:S01]  /*b450*/  IMAD R39, R10, 0x14, RZ ;  /* 0x000000140a277824 */ /* 0x000fe200078e02ff */
[----:B-1----:R-:W-:Y:S01]  /*b460*/  LOP3.LUT R11, R129, 0x800, RZ, 0xc0, !PT ;  /* 0x00000800810b7812 */ /* 0x002fe200078ec0ff */
[----:B------:R1:W5:Y:S01]  /*b470*/  LDL.LU R0, [R1+0x104] ;  /* 0x0001040001007983 */ /* 0x0003620000300800 */
[----:B------:R-:W-:Y:S01]  /*b480*/  SHF.R.S32.HI R26, RZ, 0x6, R26 ;  /* 0x00000006ff1a7819 */ /* 0x000fe2000001141a */
[----:B------:R-:W-:Y:S01]  /*b490*/  IMAD.IADD R9, R15, 0x1, R17 ;  /* 0x000000010f097824 */ /* 0x000fe200078e0211 */
[----:B------:R-:W-:Y:S01]  /*b4a0*/  LOP3.LUT R28, R28, R11, RZ, 0xfc, !PT ;  /* 0x0000000b1c1c7212 */ /* 0x000fe200078efcff */
[----:B------:R4:W-:Y:S01]  /*b4b0*/  STL [R1+0xfc], R11 ;  /* 0x0000fc0b01007387 */ /* 0x0009e20000100800 */
[----:B------:R-:W-:Y:S01]  /*b4c0*/  IMAD.MOV.U32 R17, RZ, RZ, R14 ;  /* 0x000000ffff117224 */ /* 0x000fe200078e000e */
[----:B------:R-:W-:Y:S01]  /*b4d0*/  SHF.L.U64.HI R252, R251, 0x2, R252 ;  /* 0x00000002fbfc7819 */ /* 0x000fe200000102fc */
[----:B------:R-:W-:Y:S01]  /*b4e0*/  IMAD.IADD R14, R37, 0x1, R39 ;  /* 0x00000001250e7824 */ /* 0x000fe200078e0227 */
[----:B------:R-:W-:Y:S01]  /*b4f0*/  SHF.L.U64.HI R250, R249, 0x2, R250 ;  /* 0x00000002f9fa7819 */ /* 0x000fe200000102fa */
[----:B------:R-:W-:Y:S01]  /*b500*/  IMAD.MOV.U32 R15, RZ, RZ, R36 ;  /* 0x000000ffff0f7224 */ /* 0x000fe200078e0024 */
[----:B------:R-:W-:Y:S01]  /*b510*/  SHF.L.U64.HI R248, R247, 0x2, R248 ;  /* 0x00000002f7f87819 */ /* 0x000fe200000102f8 */
[----:B------:R-:W-:Y:S01]  /*b520*/  IMAD.MOV.U32 R12, RZ, RZ, RZ ;  /* 0x000000ffff0c7224 */ /* 0x000fe200078e00ff */
[----:B------:R-:W-:Y:S01]  /*b530*/  SHF.L.U64.HI R246, R245, 0x2, R246 ;  /* 0x00000002f5f67819 */ /* 0x000fe200000102f6 */
[----:B------:R-:W-:Y:S01]  /*b540*/  IMAD.MOV.U32 R10, RZ, RZ, 0x4 ;  /* 0x00000004ff0a7424 */ /* 0x000fe200078e00ff */
[----:B----4-:R-:W-:Y:S01]  /*b550*/  LOP3.LUT R11, R28, 0x40, RZ, 0x3c, !PT ;  /* 0x000000401c0b7812 */ /* 0x010fe200078e3cff */
[----:B------:R-:W-:Y:S01]  /*b560*/  CS2R R36, SRZ ;  /* 0x0000000000247805 */ /* 0x000fe2000001ff00 */
[----:B--2---:R-:W-:Y:S01]  /*b570*/  LOP3.LUT R3, R3, 0x7f, RZ, 0xc0, !PT ;  /* 0x0000007f03037812 */ /* 0x004fe200078ec0ff */
[----:B------:R-:W-:Y:S01]  /*b580*/  CS2R R38, SRZ ;  /* 0x0000000000267805 */ /* 0x000fe2000001ff00 */
[----:B------:R-:W-:Y:S01]  /*b590*/  SHF.L.U64.HI R244, R243, 0x2, R244 ;  /* 0x00000002f3f47819 */ /* 0x000fe200000102f4 */
[----:B------:R1:W-:Y:S01]  /*b5a0*/  STL [R1+0xf8], R11 ;  /* 0x0000f80b01007387 */ /* 0x0003e20000100800 */
[----:B---3--:R-:W-:Y:S01]  /*b5b0*/  LOP3.LUT R27, R27, 0x5c, R130, 0x78, !PT ;  /* 0x0000005c1b1b7812 */ /* 0x008fe200078e7882 */
[----:B------:R-:W-:Y:S01]  /*b5c0*/  CS2R R118, SRZ ;  /* 0x0000000000767805 */ /* 0x000fe2000001ff00 */
[----:B------:R-:W-:Y:S01]  /*b5d0*/  SHF.L.U64.HI R242, R241, 0x2, R242 ;  /* 0x00000002f1f27819 */ /* 0x000fe200000102f2 */
[----:B------:R-:W-:Y:S01]  /*b5e0*/  IMAD.SHL.U32 R251, R251, 0x4, RZ ;  /* 0x00000004fbfb7824 */ /* 0x000fe200078e00ff */
        /* <DEDUP_REMOVED lines=114> */
[----:B------:R-:W-:Y:S01]  /*bd10*/  CS2R R32, SRZ ;  /* 0x0000000000207805 */ /* 0x000fe2000001ff00 */
        /* <DEDUP_REMOVED lines=14> */
[----:B------:R-:W-:Y:S01]  /*be00*/  CS2R R48, SRZ ;  /* 0x0000000000307805 */ /* 0x000fe2000001ff00 */
[----:B------:R-:W-:Y:S01]  /*be10*/  CS2R R50, SRZ ;  /* 0x0000000000327805 */ /* 0x000fe2000001ff00 */
[----:B------:R-:W-:-:S02]  /*be20*/  IADD3 R30, R26, -0x5, RZ ;  /* 0xfffffffb1a1e7810 */ /* 0x000fc40007ffe0ff */
[----:B-1----:R-:W-:Y:S02]  /*be30*/  LOP3.LUT R29, R27, 0x20, RZ, 0x3c, !PT ;  /* 0x000000201b1d7812 */ /* 0x002fe400078e3cff */
.L_x_2:
[----:B-1----:R-:W2:Y:S01]  /*be40*/  LDL R31, [R1+0xf8] ;  /* 0x0000f800011f7983 */ /* 0x002ea20000100800 */
[----:B------:R-:W-:-:S04]  /*be50*/  DEPBAR.LE SB0, 0x8 ;  /* 0x000082000000791a */ /* 0x000fc80000000000 */
[----:B------:R-:W-:Y:S02]  /*be60*/  IADD3 R18, R18, 0x1, RZ ;  /* 0x0000000112127810 */ /* 0x000fe40007ffe0ff */
[----:B------:R-:W-:Y:S01]  /*be70*/  LOP3.LUT R11, R27, 0x20, RZ, 0x3c, !PT ;  /* 0x000000201b0b7812 */ /* 0x000fe200078e3cff */
[----:B------:R-:W-:Y:S01]  /*be80*/  BAR.SYNC.DEFER_BLOCKING 0x0 ;  /* 0x0000000000007b1d */ /* 0x000fe20000010000 */
[----:B------:R-:W-:-:S04]  /*be90*/  ISETP.GT.AND P0, PT, R18, 0x4, PT ;  /* 0x000000041200780c */ /* 0x000fc80003f04270 */
[----:B------:R-:W-:-:S05]  /*bea0*/  SEL R18, R18, RZ, !P0 ;  /* 0x000000ff12127207 */ /* 0x000fca0004000000 */
[C---:B------:R-:W-:Y:S02]  /*beb0*/  IMAD R30, R18.reuse, 0x8000, R11 ;  /* 0x00008000121e7824 */ /* 0x040fe400078e020b */
[C---:B------:R-:W-:Y:S02]  /*bec0*/  IMAD R29, R18.reuse, 0x8000, R27 ;  /* 0x00008000121d7824 */ /* 0x040fe400078e021b */
[----:B------:R-:W-:-:S03]  /*bed0*/  IMAD R11, R18, 0x4000, R28 ;  /* 0x00004000120b7824 */ /* 0x000fc600078e021c */
[----:B------:R-:W-:Y:S04]  /*bee0*/  LDS R108, [R29+0x180] ;  /* 0x000180001d6c7984 */ /* 0x000fe80000000800 */
[----:B------:R-:W-:Y:S04]  /*bef0*/  LDS R110, [R29+0x980] ;  /* 0x000980001d6e7984 */ /* 0x000fe80000000800 */
[----:B------:R-:W-:Y:S04]  /*bf00*/  LDS R109, [R30+0x180] ;  /* 0x000180001e6d7984 */ /* 0x000fe80000000800 */
[----:B------:R-:W-:Y:S04]  /*bf10*/  LDS R111, [R30+0x980] ;  /* 0x000980001e6f7984 */ /* 0x000fe80000000800 */
[----:B------:R-:W1:Y:S04]  /*bf20*/  LDSM.16.M88.4 R104, [R11+0x29000] ;  /* 0x029000000b68783b */ /* 0x000e680000000200 */
[----:B------:R-:W-:Y:S04]  /*bf30*/  LDS R52, [R29] ;  /* 0x000000001d347984 */ /* 0x000fe80000000800 */
[----:B------:R-:W-:Y:S04]  /*bf40*/  LDS R54, [R29+0x800] ;  /* 0x000800001d367984 */ /* 0x000fe80000000800 */
[----:B------:R-:W-:Y:S04]  /*bf50*/  LDS R53, [R30] ;  /* 0x000000001e357984 */ /* 0x000fe80000000800 */
[----:B------:R-:W-:Y:S04]  /*bf60*/  LDS R55, [R30+0x800] ;  /* 0x000800001e377984 */ /* 0x000fe80000000800 */
[----:B------:R-:W3:Y:S04]  /*bf70*/  LDSM.16.M88.4 R124, [R11+0x2a000] ;  /* 0x02a000000b7c783b */ /* 0x000ee80000000200 */
[----:B------:R-:W4:Y:S04]  /*bf80*/  LDSM.16.M88.4 R84, [R11+0x28000] ;  /* 0x028000000b54783b */ /* 0x000f280000000200 */
[----:B------:R-:W-:Y:S04]  /*bf90*/  LDS R100, [R29+0x100] ;  /* 0x000100001d647984 */ /* 0x000fe80000000800 */
[----:B------:R-:W-:Y:S04]  /*bfa0*/  LDS R102, [R29+0x900] ;  /* 0x000900001d667984 */ /* 0x000fe80000000800 */
[----:B------:R-:W-:Y:S01]  /*bfb0*/  LDS R101, [R30+0x100] ;  /* 0x000100001e657984 */ /* 0x000fe20000000800 */
[----:B-1----:R-:W-:Y:S03]  /*bfc0*/  HMMA.1688.F32.TF32 R60, R108, R104, R120 ;  /* 0x000000686c3c723c */ /* 0x002fe60000081078 */
[----:B------:R-:W1:Y:S04]  /*bfd0*/  LDS R103, [R30+0x900] ;  /* 0x000900001e677984 */ /* 0x000e680000000800 */
[----:B------:R-:W-:Y:S04]  /*bfe0*/  LDS R68, [R29+0x80] ;  /* 0x000080001d447984 */ /* 0x000fe80000000800 */
[----:B------:R-:W-:Y:S04]  /*bff0*/  LDS R70, [R29+0x880] ;  /* 0x000880001d467984 */ /* 0x000fe80000000800 */
[----:B------:R-:W-:Y:S04]  /*c000*/  LDS R69, [R30+0x80] ;  /* 0x000080001e457984 */ /* 0x000fe80000000800 */
[----:B------:R-:W-:Y:S01]  /*c010*/  LDS R71, [R30+0x880] ;  /* 0x000880001e477984 */ /* 0x000fe20000000800 */
[----:B---3--:R-:W-:Y:S03]  /*c020*/  HMMA.1688.F32.TF32 R120, R52, R124, R44 ;  /* 0x0000007c3478723c */ /* 0x008fe6000008102c */
[----:B------:R-:W3:Y:S05]  /*c030*/  LDSM.16.M88.4 R44, [R11+0x2b000] ;  /* 0x02b000000b2c783b */ /* 0x000eea0000000200 */
[-C--:B----4-:R-:W-:Y:S08]  /*c040*/  HMMA.1688.F32.TF32 R64, R108, R84.reuse, R128 ;  /* 0x000000546c40723c */ /* 0x090ff00000081080 */
[-C--:B------:R-:W-:Y:S08]  /*c050*/  HMMA.1688.F32.TF32 R72, R52, R84.reuse, R72 ;  /* 0x000000543448723c */ /* 0x080ff00000081048 */
[C---:B-1----:R-:W-:Y:S08]  /*c060*/  HMMA.1688.F32.TF32 R80, R100.reuse, R84, R80 ;  /* 0x000000546450723c */ /* 0x042ff00000081050 */
[----:B------:R-:W-:Y:S08]  /*c070*/  HMMA.1688.F32.TF32 R96, R100, R104, R96 ;  /* 0x000000686460723c */ /* 0x000ff00000081060 */
[-C--:B---3--:R-:W-:Y:S08]  /*c080*/  HMMA.1688.F32.TF32 R128, R52, R44.reuse, R40 ;  /* 0x0000002c3480723c */ /* 0x088ff00000081028 */
[----:B------:R-:W-:Y:S01]  /*c090*/  HMMA.1688.F32.TF32 R40, R100, R44, R32 ;  /* 0x0000002c6428723c */ /* 0x000fe20000081020 */
[----:B------:R-:W-:Y:S04]  /*c0a0*/  LDS R32, [R29+0x1000] ;  /* 0x001000001d207984 */ /* 0x000fe80000000800 */
[----:B------:R-:W-:Y:S03]  /*c0b0*/  LDS R34, [R29+0x1800] ;  /* 0x001800001d227984 */ /* 0x000fe60000000800 */
[C---:B------:R-:W-:Y:S01]  /*c0c0*/  HMMA.1688.F32.TF32 R76, R68.reuse, R84, R76 ;  /* 0x00000054444c723c */ /* 0x040fe2000008104c */
[----:B------:R-:W-:Y:S04]  /*c0d0*/  LDS R33, [R30+0x1000] ;  /* 0x001000001e217984 */ /* 0x000fe80000000800 */
[----:B------:R-:W1:Y:S03]  /*c0e0*/  LDS R35, [R30+0x1800] ;  /* 0x001800001e237984 */ /* 0x000e660000000800 */
[C---:B------:R-:W-:Y:S08]  /*c0f0*/  HMMA.1688.F32.TF32 R92, R68.reuse, R104, R92 ;  /* 0x00000068445c723c */ /* 0x040ff0000008105c */
[-C--:B------:R-:W-:Y:S08]  /*c100*/  HMMA.1688.F32.TF32 R112, R68, R124.reuse, R112 ;  /* 0x0000007c4470723c */ /* 0x080ff00000081070 */
[----:B------:R-:W-:Y:S01]  /*c110*/  HMMA.1688.F32.TF32 R116, R100, R124, R116 ;  /* 0x0000007c6474723c */ /* 0x000fe20000081074 */
[----:B------:R-:W-:Y:S04]  /*c120*/  LDS R100, [R29+0x1080] ;  /* 0x001080001d647984 */ /* 0x000fe80000000800 */
[----:B------:R-:W-:Y:S03]  /*c130*/  LDS R102, [R29+0x1880] ;  /* 0x001880001d667984 */ /* 0x000fe60000000800 */
[----:B------:R-:W-:Y:S01]  /*c140*/  HMMA.1688.F32.TF32 R36, R68, R44, R36 ;  /* 0x0000002c4424723c */ /* 0x000fe20000081024 */
[----:B------:R-:W-:Y:S04]  /*c150*/  LDS R101, [R30+0x1080] ;  /* 0x001080001e657984 */ /* 0x000fe80000000800 */
[----:B------:R-:W3:Y:S03]  /*c160*/  LDS R103, [R30+0x1880] ;  /* 0x001880001e677984 */ /* 0x000ee60000000800 */
[----:B------:R-:W-:Y:S01]  /*c170*/  HMMA.1688.F32.TF32 R88, R52, R104, R88 ;  /* 0x000000683458723c */ /* 0x000fe20000081058 */
[----:B------:R-:W-:Y:S04]  /*c180*/  LDS R68, [R29+0x1100] ;  /* 0x001100001d447984 */ /* 0x000fe80000000800 */
[----:B------:R-:W-:Y:S04]  /*c190*/  LDS R70, [R29+0x1900] ;  /* 0x001900001d467984 */ /* 0x000fe80000000800 */
[----:B------:R-:W-:Y:S04]  /*c1a0*/  LDS R69, [R30+0x1100] ;  /* 0x001100001e457984 */ /* 0x000fe80000000800 */
[----:B------:R-:W4:Y:S04]  /*c1b0*/  LDS R71, [R30+0x1900] ;  /* 0x001900001e477984 */ /* 0x000f280000000800 */
[----:B------:R-:W-:Y:S04]  /*c1c0*/  LDS R52, [R29+0x1180] ;  /* 0x001180001d347984 */ /* 0x000fe80000000800 */
[----:B------:R-:W-:Y:S04]  /*c1d0*/  LDS R54, [R29+0x1980] ;  /* 0x001980001d367984 */ /* 0x000fe80000000800 */
[----:B------:R-:W-:Y:S04]  /*c1e0*/  LDS R53, [R30+0x1180] ;  /* 0x001180001e357984 */ /* 0x000fe80000000800 */
[----:B------:R-:W2:Y:S01]  /*c1f0*/  LDS R55, [R30+0x1980] ;  /* 0x001980001e377984 */ /* 0x000ea20000000800 */
[C---:B------:R-:W-:Y:S08]  /*c200*/  HMMA.1688.F32.TF32 R56, R108.reuse, R124, R56 ;  /* 0x0000007c6c38723c */ /* 0x040ff00000081038 */
[----:B------:R-:W-:Y:S08]  /*c210*/  HMMA.1688.F32.TF32 R48, R108, R44, R48 ;  /* 0x0000002c6c30723c */ /* 0x000ff00000081030 */
[C---:B-1----:R-:W-:Y:S08]  /*c220*/  HMMA.1688.F32.TF32 R72, R32.reuse, R86, R72 ;  /* 0x000000562048723c */ /* 0x042ff00000081048 */
[C---:B------:R-:W-:Y:S08]  /*c230*/  HMMA.1688.F32.TF32 R88, R32.reuse, R106, R88 ;  /* 0x0000006a2058723c */ /* 0x040ff00000081058 */
[C---:B------:R-:W-:Y:S08]  /*c240*/  HMMA.1688.F32.TF32 R108, R32.reuse, R126, R120 ;  /* 0x0000007e206c723c */ /* 0x040ff00000081078 */
[----:B------:R-:W-:Y:S08]  /*c250*/  HMMA.1688.F32.TF32 R32, R32, R46, R128 ;  /* 0x0000002e2020723c */ /* 0x000ff00000081080 */
[C---:B---3--:R-:W-:Y:S08]  /*c260*/  HMMA.1688.F32.TF32 R76, R100.reuse, R86, R76 ;  /* 0x00000056644c723c */ /* 0x048ff0000008104c */
[----:B------:R-:W-:Y:S01]  /*c270*/  HMMA.1688.F32.TF32 R92, R100, R106, R92 ;  /* 0x0000006a645c723c */ /* 0x000fe2000008105c */
[----:B--2---:R-:W-:-:S07]  /*c280*/  IMAD R31, R18, 0x4000, R31 ;  /* 0x00004000121f7824 */ /* 0x004fce00078e021f */
[C---:B------:R-:W-:Y:S01]  /*c290*/  HMMA.1688.F32.TF32 R112, R100.reuse, R126, R112 ;  /* 0x0000007e6470723c */ /* 0x040fe20000081070 */
[----:B------:R-:W-:Y:S07]  /*c2a0*/  LDSM.16.M88.4 R120, [R31+0x2b000] ;  /* 0x02b000001f78783b */ /* 0x000fee0000000200 */
[----:B------:R-:W-:Y:S01]  /*c2b0*/  HMMA.1688.F32.TF32 R36, R100, R46, R36 ;  /* 0x0000002e6424723c */ /* 0x000fe20000081024 */
[----:B------:R-:W-:Y:S07]  /*c2c0*/  LDSM.16.M88.4 R100, [R31+0x2a000] ;  /* 0x02a000001f64783b */ /* 0x000fee0000000200 */
[C---:B----4-:R-:W-:Y:S08]  /*c2d0*/  HMMA.1688.F32.TF32 R80, R68.reuse, R86, R80 ;  /* 0x000000564450723c */ /* 0x050ff00000081050 */
[C---:B------:R-:W-:Y:S08]  /*c2e0*/  HMMA.1688.F32.TF32 R96, R68.reuse, R106, R96 ;  /* 0x0000006a4460723c */ /* 0x040ff00000081060 */
[C---:B------:R-:W-:Y:S08]  /*c2f0*/  HMMA.1688.F32.TF32 R116, R68.reuse, R126, R116 ;  /* 0x0000007e4474723c */ /* 0x040ff00000081074 */
[----:B------:R-:W-:Y:S01]  /*c300*/  HMMA.1688.F32.TF32 R40, R68, R46, R40 ;  /* 0x0000002e4428723c */ /* 0x000fe20000081028 */
[----:B------:R-:W-:Y:S07]  /*c310*/  LDSM.16.M88.4 R68, [R31+0x29000] ;  /* 0x029000001f44783b */ /* 0x000fee0000000200 */
[C---:B------:R-:W-:Y:S01]  /*c320*/  HMMA.1688.F32.TF32 R84, R52.reuse, R86, R64 ;  /* 0x000000563454723c */ /* 0x040fe20000081040 */
[----:B------:R-:W-:Y:S07]  /*c330*/  LDSM.16.M88.4 R64, [R31+0x28000] ;  /* 0x028000001f40783b */ /* 0x000fee0000000200 */
[C---:B------:R-:W-:Y:S01]  /*c340*/  HMMA.1688.F32.TF32 R104, R52.reuse, R106, R60 ;  /* 0x0000006a3468723c */ /* 0x040fe2000008103c */
[----:B------:R-:W-:Y:S04]  /*c350*/  LDS R60, [R29+0x2180] ;  /* 0x002180001d3c7984 */ /* 0x000fe80000000800 */
[----:B------:R-:W-:Y:S03]  /*c360*/  LDS R62, [R29+0x2980] ;  /* 0x002980001d3e7984 */ /* 0x000fe60000000800 */
[C---:B------:R-:W-:Y:S01]  /*c370*/  HMMA.1688.F32.TF32 R124, R52.reuse, R126, R56 ;  /* 0x0000007e347c723c */ /* 0x040fe20000081038 */
[----:B------:R-:W-:Y:S04]  /*c380*/  LDS R56, [R29+0x2100] ;  /* 0x002100001d387984 */ /* 0x000fe80000000800 */
[----:B------:R-:W-:Y:S03]  /*c390*/  LDS R58, [R29+0x2900] ;  /* 0x002900001d3a7984 */ /* 0x000fe60000000800 */
[----:B------:R-:W-:Y:S01]  /*c3a0*/  HMMA.1688.F32.TF32 R44, R52, R46, R48 ;  /* 0x0000002e342c723c */ /* 0x000fe20000081030 */
[----:B------:R-:W-:Y:S04]  /*c3b0*/  LDS R48, [R29+0x2000] ;  /* 0x002000001d307984 */ /* 0x000fe80000000800 */
[----:B------:R-:W-:Y:S04]  /*c3c0*/  LDS R50, [R29+0x2800] ;  /* 0x002800001d327984 */ /* 0x000fe80000000800 */
[----:B------:R-:W-:Y:S04]  /*c3d0*/  LDS R49, [R30+0x2000] ;  /* 0x002000001e317984 */ /* 0x000fe80000000800 */
[----:B------:R-:W1:Y:S04]  /*c3e0*/  LDS R51, [R30+0x2800] ;  /* 0x002800001e337984 */ /* 0x000e680000000800 */
[----:B------:R-:W-:Y:S04]  /*c3f0*/  LDS R52, [R29+0x2080] ;  /* 0x002080001d347984 */ /* 0x000fe80000000800 */
[----:B------:R-:W-:Y:S04]  /*c400*/  LDS R54, [R29+0x2880] ;  /* 0x002880001d367984 */ /* 0x000fe80000000800 */
[----:B------:R-:W-:Y:S04]  /*c410*/  LDS R53, [R30+0x2080] ;  /* 0x002080001e357984 */ /* 0x000fe80000000800 */
[----:B------:R-:W2:Y:S04]  /*c420*/  LDS R55, [R30+0x2880] ;  /* 0x002880001e377984 */ /* 0x000ea80000000800 */
[----:B------:R-:W-:Y:S04]  /*c430*/  LDS R57, [R30+0x2100] ;  /* 0x002100001e397984 */ /* 0x000fe80000000800 */
[----:B------:R-:W3:Y:S04]  /*c440*/  LDS R59, [R30+0x2900] ;  /* 0x002900001e3b7984 */ /* 0x000ee80000000800 */
[----:B------:R-:W-:Y:S04]  /*c450*/  LDS R61, [R30+0x2180] ;  /* 0x002180001e3d7984 */ /* 0x000fe80000000800 */
[----:B------:R-:W4:Y:S01]  /*c460*/  LDS R63, [R30+0x2980] ;  /* 0x002980001e3f7984 */ /* 0x000f220000000800 */
[C---:B-1----:R-:W-:Y:S08]  /*c470*/  HMMA.1688.F32.TF32 R72, R48.reuse, R64, R72 ;  /* 0x000000403048723c */ /* 0x042ff00000081048 */
[----:B------:R-:W-:Y:S08]  /*c480*/  HMMA.1688.F32.TF32 R88, R48, R68, R88 ;  /* 0x000000443058723c */ /* 0x000ff00000081058 */
[-C--:B--2---:R-:W-:Y:S08]  /*c490*/  HMMA.1688.F32.TF32 R76, R52, R64.reuse, R76 ;  /* 0x00000040344c723c */ /* 0x084ff0000008104c */
[----:B---3--:R-:W-:Y:S08]  /*c4a0*/  HMMA.1688.F32.TF32 R80, R56, R64, R80 ;  /* 0x000000403850723c */ /* 0x008ff00000081050 */
[-C--:B------:R-:W-:Y:S08]  /*c4b0*/  HMMA.1688.F32.TF32 R92, R52, R68.reuse, R92 ;  /* 0x00000044345c723c */ /* 0x080ff0000008105c */
[----:B------:R-:W-:Y:S08]  /*c4c0*/  HMMA.1688.F32.TF32 R96, R56, R68, R96 ;  /* 0x000000443860723c */ /* 0x000ff00000081060 */
[-C--:B------:R-:W-:Y:S08]  /*c4d0*/  HMMA.1688.F32.TF32 R108, R48, R100.reuse, R108 ;  /* 0x00000064306c723c */ /* 0x080ff0000008106c */
[-C--:B------:R-:W-:Y:S08]  /*c4e0*/  HMMA.1688.F32.TF32 R112, R52, R100.reuse, R112 ;  /* 0x000000643470723c */ /* 0x080ff00000081070 */
[----:B------:R-:W-:Y:S08]  /*c4f0*/  HMMA.1688.F32.TF32 R116, R56, R100, R116 ;  /* 0x000000643874723c */ /* 0x000ff00000081074 */
[-C--:B------:R-:W-:Y:S01]  /*c500*/  HMMA.1688.F32.TF32 R128, R48, R120.reuse, R32 ;  /* 0x000000783080723c */ /* 0x080fe20000081020 */
[----:B------:R-:W-:Y:S04]  /*c510*/  LDS R48, [R29+0x3100] ;  /* 0x003100001d307984 */ /* 0x000fe80000000800 */
[----:B------:R-:W-:Y:S03]  /*c520*/  LDS R50, [R29+0x3900] ;  /* 0x003900001d327984 */ /* 0x000fe60000000800 */
[-C--:B------:R-:W-:Y:S01]  /*c530*/  HMMA.1688.F32.TF32 R36, R52, R120.reuse, R36 ;  /* 0x000000783424723c */ /* 0x080fe20000081024 */
[----:B------:R-:W-:Y:S04]  /*c540*/  LDS R52, [R29+0x3000] ;  /* 0x003000001d347984 */ /* 0x000fe80000000800 */
[----:B------:R-:W-:Y:S03]  /*c550*/  LDS R54, [R29+0x3800] ;  /* 0x003800001d367984 */ /* 0x000fe60000000800 */
[----:B------:R-:W-:Y:S01]  /*c560*/  HMMA.1688.F32.TF32 R40, R56, R120, R40 ;  /* 0x000000783828723c */ /* 0x000fe20000081028 */
        /* <DEDUP_REMOVED lines=9> */
[----:B------:R-:W-:Y:S04]  /*c600*/  LDS R34, [R29+0x3980] ;  /* 0x003980001d227984 */ /* 0x000fe80000000800 */
[----:B------:R-:W-:Y:S04]  /*c610*/  LDS R33, [R30+0x3180] ;  /* 0x003180001e217984 */ /* 0x000fe80000000800 */
[----:B------:R-:W2:Y:S01]  /*c620*/  LDS R35, [R30+0x3980] ;  /* 0x003980001e237984 */ /* 0x000ea20000000800 */
[C---:B----4-:R-:W-:Y:S03]  /*c630*/  HMMA.1688.F32.TF32 R84, R60.reuse, R64, R84 ;  /* 0x000000403c54723c */ /* 0x050fe60000081054 */
[----:B------:R-:W-:Y:S04]  /*c640*/  LDS R64, [R29+0x4080] ;  /* 0x004080001d407984 */ /* 0x000fe80000000800 */
[----:B------:R-:W-:Y:S01]  /*c650*/  LDS R65, [R30+0x4080] ;  /* 0x004080001e417984 */ /* 0x000fe20000000800 */
[C---:B------:R-:W-:Y:S03]  /*c660*/  HMMA.1688.F32.TF32 R104, R60.reuse, R68, R104 ;  /* 0x000000443c68723c */ /* 0x040fe60000081068 */
[----:B------:R-:W-:Y:S04]  /*c670*/  LDS R68, [R29+0x4000] ;  /* 0x004000001d447984 */ /* 0x000fe80000000800 */
[----:B------:R-:W-:Y:S01]  /*c680*/  LDS R69, [R30+0x4000] ;  /* 0x004000001e457984 */ /* 0x000fe20000000800 */
[C---:B------:R-:W-:Y:S03]  /*c690*/  HMMA.1688.F32.TF32 R124, R60.reuse, R100, R124 ;  /* 0x000000643c7c723c */ /* 0x040fe6000008107c */
[----:B------:R-:W-:Y:S04]  /*c6a0*/  LDS R100, [R29+0x5080] ;  /* 0x005080001d647984 */ /* 0x000fe80000000800 */
[----:B------:R-:W-:Y:S01]  /*c6b0*/  LDS R101, [R30+0x5080] ;  /* 0x005080001e657984 */ /* 0x000fe20000000800 */
[----:B------:R-:W-:Y:S03]  /*c6c0*/  HMMA.1688.F32.TF32 R44, R60, R120, R44 ;  /* 0x000000783c2c723c */ /* 0x000fe6000008102c */
[----:B------:R-:W-:Y:S04]  /*c6d0*/  LDSM.16.M88.4 R60, [R11+0x2b080] ;  /* 0x02b080000b3c783b */ /* 0x000fe80000000200 */
[----:B------:R-:W-:Y:S01]  /*c6e0*/  LDS R120, [R29+0x5000] ;  /* 0x005000001d787984 */ /* 0x000fe20000000800 */
[C---:B-1----:R-:W-:Y:S03]  /*c6f0*/  HMMA.1688.F32.TF32 R72, R52.reuse, R66, R72 ;  /* 0x000000423448723c */ /* 0x042fe60000081048 */
[----:B------:R-:W-:Y:S05]  /*c700*/  LDS R121, [R30+0x5000] ;  /* 0x005000001e797984 */ /* 0x000fea0000000800 */
[----:B------:R-:W-:Y:S08]  /*c710*/  HMMA.1688.F32.TF32 R88, R52, R70, R88 ;  /* 0x000000463458723c */ /* 0x000ff00000081058 */
[C---:B--2---:R-:W-:Y:S08]  /*c720*/  HMMA.1688.F32.TF32 R76, R56.reuse, R66, R76 ;  /* 0x00000042384c723c */ /* 0x044ff0000008104c */
[C---:B------:R-:W-:Y:S08]  /*c730*/  HMMA.1688.F32.TF32 R92, R56.reuse, R70, R92 ;  /* 0x00000046385c723c */ /* 0x040ff0000008105c */
[C---:B------:R-:W-:Y:S08]  /*c740*/  HMMA.1688.F32.TF32 R112, R56.reuse, R102, R112 ;  /* 0x000000663870723c */ /* 0x040ff00000081070 */
[----:B------:R-:W-:Y:S01]  /*c750*/  HMMA.1688.F32.TF32 R36, R56, R122, R36 ;  /* 0x0000007a3824723c */ /* 0x000fe20000081024 */
[----:B------:R-:W-:Y:S07]  /*c760*/  LDSM.16.M88.4 R56, [R11+0x28080] ;  /* 0x028080000b38783b */ /* 0x000fee0000000200 */
[C---:B---3--:R-:W-:Y:S08]  /*c770*/  HMMA.1688.F32.TF32 R80, R48.reuse, R66, R80 ;  /* 0x000000423050723c */ /* 0x048ff00000081050 */
[C---:B------:R-:W-:Y:S08]  /*c780*/  HMMA.1688.F32.TF32 R96, R48.reuse, R70, R96 ;  /* 0x000000463060723c */ /* 0x040ff00000081060 */
[C---:B------:R-:W-:Y:S08]  /*c790*/  HMMA.1688.F32.TF32 R116, R48.reuse, R102, R116 ;  /* 0x000000663074723c */ /* 0x040ff00000081074 */
[----:B------:R-:W-:Y:S01]  /*c7a0*/  HMMA.1688.F32.TF32 R40, R48, R122, R40 ;  /* 0x0000007a3028723c */ /* 0x000fe20000081028 */
[----:B------:R-:W-:Y:S07]  /*c7b0*/  LDSM.16.M88.4 R48, [R11+0x29080] ;  /* 0x029080000b30783b */ /* 0x000fee0000000200 */
[C---:B------:R-:W-:Y:S01]  /*c7c0*/  HMMA.1688.F32.TF32 R84, R32.reuse, R66, R84 ;  /* 0x000000422054723c */ /* 0x040fe20000081054 */
[----:B------:R-:W-:Y:S04]  /*c7d0*/  LDS R66, [R29+0x4880] ;  /* 0x004880001d427984 */ /* 0x000fe80000000800 */
[----:B------:R-:W1:Y:S03]  /*c7e0*/  LDS R67, [R30+0x4880] ;  /* 0x004880001e437984 */ /* 0x000e660000000800 */
[C---:B------:R-:W-:Y:S01]  /*c7f0*/  HMMA.1688.F32.TF32 R104, R32.reuse, R70, R104 ;  /* 0x000000462068723c */ /* 0x040fe20000081068 */
[----:B------:R-:W-:Y:S04]  /*c800*/  LDS R70, [R29+0x4800] ;  /* 0x004800001d467984 */ /* 0x000fe80000000800 */
[----:B------:R-:W2:Y:S03]  /*c810*/  LDS R71, [R30+0x4800] ;  /* 0x004800001e477984 */ /* 0x000ea60000000800 */
[C---:B------:R-:W-:Y:S08]  /*c820*/  HMMA.1688.F32.TF32 R124, R32.reuse, R102, R124 ;  /* 0x00000066207c723c */ /* 0x040ff0000008107c */
[----:B------:R-:W-:Y:S01]  /*c830*/  HMMA.1688.F32.TF32 R44, R32, R122, R44 ;  /* 0x0000007a202c723c */ /* 0x000fe2000008102c */
[----:B------:R-:W3:Y:S07]  /*c840*/  LDSM.16.M88.4 R32, [R11+0x2a080] ;  /* 0x02a080000b20783b */ /* 0x000eee0000000200 */
[C---:B------:R-:W-:Y:S01]  /*c850*/  HMMA.1688.F32.TF32 R108, R52.reuse, R102, R108 ;  /* 0x00000066346c723c */ /* 0x040fe2000008106c */
[----:B------:R-:W-:Y:S04]  /*c860*/  LDS R102, [R29+0x5880] ;  /* 0x005880001d667984 */ /* 0x000fe80000000800 */
[----:B------:R-:W-:Y:S03]  /*c870*/  LDS R103, [R30+0x5880] ;  /* 0x005880001e677984 */ /* 0x000fe60000000800 */
[----:B------:R-:W-:Y:S01]  /*c880*/  HMMA.1688.F32.TF32 R52, R52, R122, R128 ;  /* 0x0000007a3434723c */ /* 0x000fe20000081080 */
[----:B------:R-:W-:Y:S04]  /*c890*/  LDS R122, [R29+0x5800] ;  /* 0x005800001d7a7984 */ /* 0x000fe80000000800 */
[----:B------:R-:W-:Y:S03]  /*c8a0*/  LDS R123, [R30+0x5800] ;  /* 0x005800001e7b7984 */ /* 0x000fe60000000800 */
[-C--:B-1----:R-:W-:Y:S08]  /*c8b0*/  HMMA.1688.F32.TF32 R76, R64, R56.reuse, R76 ;  /* 0x00000038404c723c */ /* 0x082ff0000008104c */
[C---:B--2---:R-:W-:Y:S08]  /*c8c0*/  HMMA.1688.F32.TF32 R72, R68.reuse, R56, R72 ;  /* 0x000000384448723c */ /* 0x044ff00000081048 */
[C---:B------:R-:W-:Y:S08]  /*c8d0*/  HMMA.1688.F32.TF32 R88, R68.reuse, R48, R88 ;  /* 0x000000304458723c */ /* 0x040ff00000081058 */
[C---:B---3--:R-:W-:Y:S08]  /*c8e0*/  HMMA.1688.F32.TF32 R108, R68.reuse, R32, R108 ;  /* 0x00000020446c723c */ /* 0x048ff0000008106c */
[----:B------:R-:W-:Y:S01]  /*c8f0*/  HMMA.1688.F32.TF32 R52, R68, R60, R52 ;  /* 0x0000003c4434723c */ /* 0x000fe20000081034 */
[----:B------:R-:W-:Y:S04]  /*c900*/  LDS R68, [R29+0x4100] ;  /* 0x004100001d447984 */ /* 0x000fe80000000800 */
[----:B------:R-:W-:Y:S03]  /*c910*/  LDS R70, [R29+0x4900] ;  /* 0x004900001d467984 */ /* 0x000fe60000000800 */
[C---:B------:R-:W-:Y:S01]  /*c920*/  HMMA.1688.F32.TF32 R92, R64.reuse, R48, R92 ;  /* 0x00000030405c723c */ /* 0x040fe2000008105c */
[----:B------:R-:W-:Y:S04]  /*c930*/  LDS R69, [R30+0x4100] ;  /* 0x004100001e457984 */ /* 0x000fe80000000800 */
[----:B------:R-:W1:Y:S03]  /*c940*/  LDS R71, [R30+0x4900] ;  /* 0x004900001e477984 */ /* 0x000e660000000800 */
[C---:B------:R-:W-:Y:S08]  /*c950*/  HMMA.1688.F32.TF32 R112, R64.reuse, R32, R112 ;  /* 0x000000204070723c */ /* 0x040ff00000081070 */
[----:B------:R-:W-:Y:S01]  /*c960*/  HMMA.1688.F32.TF32 R36, R64, R60, R36 ;  /* 0x0000003c4024723c */ /* 0x000fe20000081024 */
[----:B------:R-:W-:Y:S04]  /*c970*/  LDS R64, [R29+0x4180] ;  /* 0x004180001d407984 */ /* 0x000fe80000000800 */
[----:B------:R-:W-:Y:S04]  /*c980*/  LDS R66, [R29+0x4980] ;  /* 0x004980001d427984 */ /* 0x000fe80000000800 */
[----:B------:R-:W-:Y:S04]  /*c990*/  LDS R65, [R30+0x4180] ;  /* 0x004180001e417984 */ /* 0x000fe80000000800 */
[----:B------:R-:W2:Y:S01]  /*c9a0*/  LDS R67, [R30+0x4980] ;  /* 0x004980001e437984 */ /* 0x000ea20000000800 */
[C---:B-1----:R-:W-:Y:S08]  /*c9b0*/  HMMA.1688.F32.TF32 R80, R68.reuse, R56, R80 ;  /* 0x000000384450723c */ /* 0x042ff00000081050 */
[C---:B------:R-:W-:Y:S08]  /*c9c0*/  HMMA.1688.F32.TF32 R96, R68.reuse, R48, R96 ;  /* 0x000000304460723c */ /* 0x040ff00000081060 */
[C---:B------:R-:W-:Y:S08]  /*c9d0*/  HMMA.1688.F32.TF32 R116, R68.reuse, R32, R116 ;  /* 0x000000204474723c */ /* 0x040ff00000081074 */
[----:B------:R-:W-:Y:S01]  /*c9e0*/  HMMA.1688.F32.TF32 R40, R68, R60, R40 ;  /* 0x0000003c4428723c */ /* 0x000fe20000081028 */
[----:B------:R-:W-:Y:S04]  /*c9f0*/  LDS R68, [R29+0x5100] ;  /* 0x005100001d447984 */ /* 0x000fe80000000800 */
[----:B------:R-:W-:Y:S03]  /*ca00*/  LDS R70, [R29+0x5900] ;  /* 0x005900001d467984 */ /* 0x000fe60000000800 */
[C---:B--2---:R-:W-:Y:S01]  /*ca10*/  HMMA.1688.F32.TF32 R84, R64.reuse, R56, R84 ;  /* 0x000000384054723c */ /* 0x044fe20000081054 */
[----:B------:R-:W-:Y:S04]  /*ca20*/  LDS R69, [R30+0x5100] ;  /* 0x005100001e457984 */ /* 0x000fe80000000800 */
[----:B------:R-:W1:Y:S03]  /*ca30*/  LDS R71, [R30+0x5900] ;  /* 0x005900001e477984 */ /* 0x000e660000000800 */
[C---:B------:R-:W-:Y:S08]  /*ca40*/  HMMA.1688.F32.TF32 R104, R64.reuse, R48, R104 ;  /* 0x000000304068723c */ /* 0x040ff00000081068 */
[C---:B------:R-:W-:Y:S01]  /*ca50*/  HMMA.1688.F32.TF32 R124, R64.reuse, R32, R124 ;  /* 0x00000020407c723c */ /* 0x040fe2000008107c */
[----:B------:R-:W-:Y:S04]  /*ca60*/  LDS R32, [R29+0x6080] ;  /* 0x006080001d207984 */ /* 0x000fe80000000800 */
[----:B------:R-:W-:Y:S03]  /*ca70*/  LDS R33, [R30+0x6080] ;  /* 0x006080001e217984 */ /* 0x000fe60000000800 */
[----:B------:R-:W-:Y:S01]  /*ca80*/  HMMA.1688.F32.TF32 R44, R64, R60, R44 ;  /* 0x0000003c402c723c */ /* 0x000fe2000008102c */
[----:B------:R-:W-:Y:S04]  /*ca90*/  LDS R64, [R29+0x5180] ;  /* 0x005180001d407984 */ /* 0x000fe80000000800 */
[----:B------:R-:W-:Y:S04]  /*caa0*/  LDS R66, [R29+0x5980] ;  /* 0x005980001d427984 */ /* 0x000fe80000000800 */
[----:B------:R-:W-:Y:S04]  /*cab0*/  LDS R65, [R30+0x5180] ;  /* 0x005180001e417984 */ /* 0x000fe80000000800 */
[----:B------:R-:W2:Y:S01]  /*cac0*/  LDS R67, [R30+0x5980] ;  /* 0x005980001e437984 */ /* 0x000ea20000000800 */
[C---:B------:R-:W-:Y:S08]  /*cad0*/  HMMA.1688.F32.TF32 R72, R120.reuse, R58, R72 ;  /* 0x0000003a7848723c */ /* 0x040ff00000081048 */
[C---:B------:R-:W-:Y:S08]  /*cae0*/  HMMA.1688.F32.TF32 R88, R120.reuse, R50, R88 ;  /* 0x000000327858723c */ /* 0x040ff00000081058 */
[C---:B------:R-:W-:Y:S08]  /*caf0*/  HMMA.1688.F32.TF32 R108, R120.reuse, R34, R108 ;  /* 0x00000022786c723c */ /* 0x040ff0000008106c */
[----:B------:R-:W-:Y:S01]  /*cb00*/  HMMA.1688.F32.TF32 R52, R120, R62, R52 ;  /* 0x0000003e7834723c */ /* 0x000fe20000081034 */
[----:B------:R-:W-:Y:S01]  /*cb10*/  ISETP.GT.AND P1, PT, R16, RZ, PT ;  /* 0x000000ff1000720c */ /* 0x000fe20003f24270 */
[----:B------:R-:W-:Y:S01]  /*cb20*/  LDS R120, [R29+0x7080] ;  /* 0x007080001d787984 */ /* 0x000fe20000000800 */
[----:B------:R-:W-:-:S02]  /*cb30*/  IADD3 R10, R10, 0x1, RZ ;  /* 0x000000010a0a7810 */ /* 0x000fc40007ffe0ff */
[----:B------:R-:W-:Y:S01]  /*cb40*/  IADD3 R131, R26, -0x5, RZ ;  /* 0xfffffffb1a837810 */ /* 0x000fe20007ffe0ff */
[----:B------:R-:W-:Y:S02]  /*cb50*/  LDS R122, [R29+0x7880] ;  /* 0x007880001d7a7984 */ /* 0x000fe40000000800 */
[----:B------:R-:W-:Y:S02]  /*cb60*/  HMMA.1688.F32.TF32 R76, R100, R58, R76 ;  /* 0x0000003a644c723c */ /* 0x000fe4000008104c */
[----:B------:R-:W-:Y:S01]  /*cb70*/  LDS R121, [R30+0x7080] ;  /* 0x007080001e797984 */ /* 0x000fe20000000800 */
[----:B------:R-:W-:-:S03]  /*cb80*/  ISETP.GT.AND P2, PT, R16, 0x4, PT ;  /* 0x000000041000780c */ /* 0x000fc60003f44270 */
[----:B------:R-:W-:Y:S02]  /*cb90*/  LDS R123, [R30+0x7880] ;  /* 0x007880001e7b7984 */ /* 0x000fe40000000800 */
[C---:B------:R-:W-:Y:S08]  /*cba0*/  HMMA.1688.F32.TF32 R92, R100.reuse, R50, R92 ;  /* 0x00000032645c723c */ /* 0x040ff0000008105c */
[C---:B------:R-:W-:Y:S08]  /*cbb0*/  HMMA.1688.F32.TF32 R112, R100.reuse, R34, R112 ;  /* 0x000000226470723c */ /* 0x040ff00000081070 */
[----:B------:R-:W-:Y:S01]  /*cbc0*/  HMMA.1688.F32.TF32 R36, R100, R62, R36 ;  /* 0x0000003e6424723c */ /* 0x000fe20000081024 */
[----:B------:R-:W-:Y:S04]  /*cbd0*/  LDS R100, [R29+0x7100] ;  /* 0x007100001d647984 */ /* 0x000fe80000000800 */
[----:B------:R-:W-:Y:S03]  /*cbe0*/  LDS R102, [R29+0x7900] ;  /* 0x007900001d667984 */ /* 0x000fe60000000800 */
[C---:B-1----:R-:W-:Y:S01]  /*cbf0*/  HMMA.1688.F32.TF32 R80, R68.reuse, R58, R80 ;  /* 0x0000003a4450723c */ /* 0x042fe20000081050 */
[----:B------:R-:W-:Y:S04]  /*cc00*/  LDS R101, [R30+0x7100] ;  /* 0x007100001e657984 */ /* 0x000fe80000000800 */
[----:B------:R-:W-:Y:S03]  /*cc10*/  LDS R103, [R30+0x7900] ;  /* 0x007900001e677984 */ /* 0x000fe60000000800 */
[C---:B------:R-:W-:Y:S08]  /*cc20*/  HMMA.1688.F32.TF32 R96, R68.reuse, R50, R96 ;  /* 0x000000324460723c */ /* 0x040ff00000081060 */
[C---:B------:R-:W-:Y:S08]  /*cc30*/  HMMA.1688.F32.TF32 R116, R68.reuse, R34, R116 ;  /* 0x000000224474723c */ /* 0x040ff00000081074 */
[----:B------:R-:W-:Y:S01]  /*cc40*/  HMMA.1688.F32.TF32 R40, R68, R62, R40 ;  /* 0x0000003e4428723c */ /* 0x000fe20000081028 */
[----:B------:R-:W-:Y:S04]  /*cc50*/  LDS R68, [R29+0x6000] ;  /* 0x006000001d447984 */ /* 0x000fe80000000800 */
[----:B------:R-:W-:Y:S03]  /*cc60*/  LDS R70, [R29+0x6800] ;  /* 0x006800001d467984 */ /* 0x000fe60000000800 */
[C---:B--2---:R-:W-:Y:S01]  /*cc70*/  HMMA.1688.F32.TF32 R84, R64.reuse, R58, R84 ;  /* 0x0000003a4054723c */ /* 0x044fe20000081054 */
[----:B------:R-:W-:Y:S04]  /*cc80*/  LDSM.16.M88.4 R56, [R31+0x28080] ;  /* 0x028080001f38783b */ /* 0x000fe80000000200 */
[----:B------:R-:W-:Y:S03]  /*cc90*/  LDS R69, [R30+0x6000] ;  /* 0x006000001e457984 */ /* 0x000fe60000000800 */
[C---:B------:R-:W-:Y:S01]  /*cca0*/  HMMA.1688.F32.TF32 R104, R64.reuse, R50, R104 ;  /* 0x000000324068723c */ /* 0x040fe20000081068 */
[----:B------:R-:W-:Y:S04]  /*ccb0*/  LDSM.16.M88.4 R48, [R31+0x29080] ;  /* 0x029080001f30783b */ /* 0x000fe80000000200 */
[----:B------:R-:W-:Y:S03]  /*ccc0*/  LDS R71, [R30+0x6800] ;  /* 0x006800001e477984 */ /* 0x000fe60000000800 */
[C---:B------:R-:W-:Y:S01]  /*ccd0*/  HMMA.1688.F32.TF32 R124, R64.reuse, R34, R124 ;  /* 0x00000022407c723c */ /* 0x040fe2000008107c */
[----:B------:R-:W-:Y:S04]  /*cce0*/  LDS R34, [R29+0x6880] ;  /* 0x006880001d227984 */ /* 0x000fe80000000800 */
[----:B------:R-:W1:Y:S03]  /*ccf0*/  LDS R35, [R30+0x6880] ;  /* 0x006880001e237984 */ /* 0x000e660000000800 */
[----:B------:R-:W-:Y:S01]  /*cd00*/  HMMA.1688.F32.TF32 R44, R64, R62, R44 ;  /* 0x0000003e402c723c */ /* 0x000fe2000008102c */
[----:B------:R-:W2:Y:S04]  /*cd10*/  LDSM.16.M88.4 R64, [R31+0x2a080] ;  /* 0x02a080001f40783b */ /* 0x000ea80000000200 */
[----:B------:R-:W3:Y:S03]  /*cd20*/  LDSM.16.M88.4 R60, [R31+0x2b080] ;  /* 0x02b080001f3c783b */ /* 0x000ee60000000200 */
[C---:B-1----:R-:W-:Y:S08]  /*cd30*/  HMMA.1688.F32.TF32 R76, R32.reuse, R56, R76 ;  /* 0x00000038204c723c */ /* 0x042ff0000008104c */
[C---:B------:R-:W-:Y:S08]  /*cd40*/  HMMA.1688.F32.TF32 R92, R32.reuse, R48, R92 ;  /* 0x00000030205c723c */ /* 0x040ff0000008105c */
[C---:B--2---:R-:W-:Y:S08]  /*cd50*/  HMMA.1688.F32.TF32 R112, R32.reuse, R64, R112 ;  /* 0x000000402070723c */ /* 0x044ff00000081070 */
[----:B---3--:R-:W-:Y:S01]  /*cd60*/  HMMA.1688.F32.TF32 R36, R32, R60, R36 ;  /* 0x0000003c2024723c */ /* 0x008fe20000081024 */
[----:B------:R-:W-:Y:S04]  /*cd70*/  LDS R32, [R29+0x6100] ;  /* 0x006100001d207984 */ /* 0x000fe80000000800 */
[----:B------:R-:W-:Y:S04]  /*cd80*/  LDS R34, [R29+0x6900] ;  /* 0x006900001d227984 */ /* 0x000fe80000000800 */
[----:B------:R-:W-:Y:S04]  /*cd90*/  LDS R33, [R30+0x6100] ;  /* 0x006100001e217984 */ /* 0x000fe80000000800 */
[----:B------:R-:W1:Y:S01]  /*cda0*/  LDS R35, [R30+0x6900] ;  /* 0x006900001e237984 */ /* 0x000e620000000800 */
[C---:B------:R-:W-:Y:S08]  /*cdb0*/  HMMA.1688.F32.TF32 R72, R68.reuse, R56, R72 ;  /* 0x000000384448723c */ /* 0x040ff00000081048 */
[C---:B------:R-:W-:Y:S08]  /*cdc0*/  HMMA.1688.F32.TF32 R88, R68.reuse, R48, R88 ;  /* 0x000000304458723c */ /* 0x040ff00000081058 */
        /* <DEDUP_REMOVED lines=11> */
[----:B------:R-:W-:Y:S04]  /*ce80*/  LDS R42, [R29+0x7800] ;  /* 0x007800001d2a7984 */ /* 0x000fe80000000800 */
[----:B------:R-:W-:Y:S04]  /*ce90*/  LDS R41, [R30+0x7000] ;  /* 0x007000001e297984 */ /* 0x000fe80000000800 */
[----:B------:R-:W1:Y:S01]  /*cea0*/  LDS R43, [R30+0x7800] ;  /* 0x007800001e2b7984 */ /* 0x000e620000000800 */
[----:B--2---:R-:W-:Y:S01]  /*ceb0*/  HMMA.1688.F32.TF32 R84, R68, R56, R84 ;  /* 0x000000384454723c */ /* 0x004fe20000081054 */
[----:B------:R-:W-:-:S07]  /*cec0*/  SEL R31, RZ, 0x4, !P1 ;  /* 0x00000004ff1f7807 */ /* 0x000fce0004800000 */
[----:B------:R-:W-:Y:S01]  /*ced0*/  HMMA.1688.F32.TF32 R104, R68, R48, R104 ;  /* 0x000000304468723c */ /* 0x000fe20000081068 */
[----:B------:R-:W-:-:S07]  /*cee0*/  ISETP.GT.AND P1, PT, R10, 0x4, PT ;  /* 0x000000040a00780c */ /* 0x000fce0003f24270 */
[C---:B------:R-:W-:Y:S01]  /*cef0*/  HMMA.1688.F32.TF32 R124, R68.reuse, R64, R124 ;  /* 0x00000040447c723c */ /* 0x040fe2000008107c */
[----:B------:R-:W-:Y:S01]  /*cf00*/  ISETP.GE.AND P0, PT, R12, R131, PT ;  /* 0x000000830c00720c */ /* 0x000fe20003f06270 */
[----:B------:R-:W2:Y:S06]  /*cf10*/  LDL R64, [R1+0x9c] ;  /* 0x00009c0001407983 */ /* 0x000eac0000100800 */
[----:B------:R-:W-:Y:S01]  /*cf20*/  HMMA.1688.F32.TF32 R68, R68, R60, R44 ;  /* 0x0000003c4444723c */ /* 0x000fe2000008102c */
[----:B------:R-:W-:Y:S02]  /*cf30*/  SEL R11, RZ, 0x4, !P2 ;  /* 0x00000004ff0b7807 */ /* 0x000fe40005000000 */
[----:B------:R-:W-:-:S02]  /*cf40*/  SEL R10, R10, RZ, !P1 ;  /* 0x000000ff0a0a7207 */ /* 0x000fc40004800000 */
[----:B------:R-:W-:-:S03]  /*cf50*/  SEL R31, R31, RZ, !P0 ;  /* 0x000000ff1f1f7207 */ /* 0x000fc60004000000 */
[C---:B-1----:R-:W-:Y:S08]  /*cf60*/  HMMA.1688.F32.TF32 R72, R40.reuse, R58, R72 ;  /* 0x0000003a2848723c */ /* 0x042ff00000081048 */
[C---:B------:R-:W-:Y:S08]  /*cf70*/  HMMA.1688.F32.TF32 R88, R40.reuse, R50, R88 ;  /* 0x000000322858723c */ /* 0x040ff00000081058 */
[C---:B------:R-:W-:Y:S08]  /*cf80*/  HMMA.1688.F32.TF32 R44, R40.reuse, R66, R108 ;  /* 0x00000042282c723c */ /* 0x040ff0000008106c */
[----:B------:R-:W-:Y:S01]  /*cf90*/  HMMA.1688.F32.TF32 R40, R40, R62, R52 ;  /* 0x0000003e2828723c */ /* 0x000fe20000081034 */
[----:B------:R-:W-:Y:S04]  /*cfa0*/  LDS R52, [R29+0x7180] ;  /* 0x007180001d347984 */ /* 0x000fe80000000800 */
[----:B------:R-:W-:Y:S04]  /*cfb0*/  LDS R54, [R29+0x7980] ;  /* 0x007980001d367984 */ /* 0x000fe80000000800 */
[----:B------:R-:W-:Y:S04]  /*cfc0*/  LDS R53, [R30+0x7180] ;  /* 0x007180001e357984 */ /* 0x000fe80000000800 */
[----:B------:R1:W3:Y:S01]  /*cfd0*/  LDS R55, [R30+0x7980] ;  /* 0x007980001e377984 */ /* 0x0002e20000000800 */
[----:B------:R-:W-:-:S02]  /*cfe0*/  SEL R11, R11, RZ, !P0 ;  /* 0x000000ff0b0b7207 */ /* 0x000fc40004000000 */
[----:B------:R-:W-:Y:S02]  /*cff0*/  ISETP.NE.U32.AND P2, PT, R31, RZ, PT ;  /* 0x000000ff1f00720c */ /* 0x000fe40003f45070 */
[----:B-1----:R-:W-:Y:S02]  /*d000*/  IADD3 R30, P1, R15, R19, RZ ;  /* 0x000000130f1e7210 */ /* 0x002fe40007f3e0ff */
[----:B------:R-:W-:-:S03]  /*d010*/  ISETP.NE.U32.AND P3, PT, R11, RZ, PT ;  /* 0x000000ff0b00720c */ /* 0x000fc60003f65070 */
[----:B------:R-:W-:Y:S01]  /*d020*/  IMAD.X R31, R14, 0x1, R132, P1 ;  /* 0x000000010e1f7824 */ /* 0x000fe200008e0684 */
[----:B------:R-:W-:Y:S02]  /*d030*/  ISETP.GT.AND P1, PT, R16, 0x8, PT ;  /* 0x000000081000780c */ /* 0x000fe40003f24270 */
[----:B------:R-:W-:Y:S02]  /*d040*/  IADD3 R48, P4, R15, R2, RZ ;  /* 0x000000020f307210 */ /* 0x000fe40007f9e0ff */
[----:B------:R-:W-:Y:S01]  /*d050*/  SEL R29, RZ, 0x4, !P1 ;  /* 0x00000004ff1d7807 */ /* 0x000fe20004800000 */
[----:B------:R-:W-:Y:S02]  /*d060*/  IMAD R11, R10, 0x8000, R3 ;  /* 0x000080000a0b7824 */ /* 0x000fe400078e0203 */
[----:B------:R-:W-:Y:S01]  /*d070*/  IMAD.X R49, R14, 0x1, R13, P4 ;  /* 0x000000010e317824 */ /* 0x000fe200020e060d */
[----:B------:R-:W-:Y:S01]  /*d080*/  BAR.SYNC.DEFER_BLOCKING 0x0 ;  /* 0x0000000000007b1d */ /* 0x000fe20000010000 */
[----:B------:R-:W-:-:S02]  /*d090*/  SEL R29, R29, RZ, !P0 ;  /* 0x000000ff1d1d7207 */ /* 0x000fc40004000000 */
[----:B------:R-:W-:-:S03]  /*d0a0*/  ISETP.GT.AND P1, PT, R16, 0xc, PT ;  /* 0x0000000c1000780c */ /* 0x000fc60003f24270 */
[----:B------:R-:W-:Y:S01]  /*d0b0*/  @!PT LDS RZ, [RZ] ;  /* 0x00000000fffff984 */ /* 0x000fe20000000800 */
[----:B------:R-:W-:Y:S01]  /*d0c0*/  @!PT LDS RZ, [RZ] ;  /* 0x00000000fffff984 */ /* 0x000fe20000000800 */
[----:B------:R-:W-:Y:S01]  /*d0d0*/  @!PT LDS RZ, [RZ] ;  /* 0x00000000fffff984 */ /* 0x000fe20000000800 */
[----:B------:R1:W-:Y:S01]  /*d0e0*/  LDGSTS.E [R11], [R48.64], P2 ;  /* 0x00000000300b7fae */ /* 0x0003e20009121844 */
[----:B------:R-:W-:Y:S02]  /*d0f0*/  ISETP.NE.U32.AND P2, PT, R29, RZ, PT ;  /* 0x000000ff1d00720c */ /* 0x000fe40003f45070 */
[----:B------:R-:W-:Y:S01]  /*d100*/  SEL R29, RZ, 0x4, !P1 ;  /* 0x00000004ff1d7807 */ /* 0x000fe20004800000 */
[----:B------:R4:W-:Y:S03]  /*d110*/  LDGSTS.E [R11+0x800], [R30.64], P3 ;  /* 0x008000001e0b7fae */ /* 0x0009e60009921844 */
[----:B------:R-:W-:Y:S02]  /*d120*/  SEL R29, R29, RZ, !P0 ;  /* 0x000000ff1d1d7207 */ /* 0x000fe40004000000 */
[----:B----4-:R-:W-:Y:S02]  /*d130*/  IADD3 R30, P3, R15, R139, RZ ;  /* 0x0000008b0f1e7210 */ /* 0x010fe40007f7e0ff */
[----:B------:R-:W-:-:S03]  /*d140*/  ISETP.NE.U32.AND P1, PT, R29, RZ, PT ;  /* 0x000000ff1d00720c */ /* 0x000fc60003f25070 */
[----:B------:R-:W-:-:S05]  /*d150*/  IMAD.X R31, R14, 0x1, R140, P3 ;  /* 0x000000010e1f7824 */ /* 0x000fca00018e068c */
[----:B------:R4:W-:Y:S02]  /*d160*/  LDGSTS.E [R11+0x1000], [R30.64], P2 ;  /* 0x010000001e0b7fae */ /* 0x0009e40009121844 */
[----:B----4-:R-:W-:-:S05]  /*d170*/  IADD3 R30, P2, R15, R147, RZ ;  /* 0x000000930f1e7210 */ /* 0x010fca0007f5e0ff */
[----:B------:R-:W-:-:S05]  /*d180*/  IMAD.X R31, R14, 0x1, R148, P2 ;  /* 0x000000010e1f7824 */ /* 0x000fca00010e0694 */
[----:B------:R4:W-:Y:S01]  /*d190*/  LDGSTS.E [R11+0x1800], [R30.64], P1 ;  /* 0x018000001e0b7fae */ /* 0x0009e20008921844 */
[----:B------:R-:W-:-:S04]  /*d1a0*/  ISETP.GT.AND P1, PT, R16, 0x10, PT ;  /* 0x000000101000780c */ /* 0x000fc80003f24270 */
[----:B------:R-:W-:-:S04]  /*d1b0*/  SEL R29, RZ, 0x4, !P1 ;  /* 0x00000004ff1d7807 */ /* 0x000fc80004800000 */
[----:B------:R-:W-:Y:S02]  /*d1c0*/  SEL R29, R29, RZ, !P0 ;  /* 0x000000ff1d1d7207 */ /* 0x000fe40004000000 */
[----:B------:R-:W-:Y:S02]  /*d1d0*/  ISETP.GT.AND P1, PT, R16, 0x14, PT ;  /* 0x000000141000780c */ /* 0x000fe40003f24270 */
[----:B------:R-:W-:Y:S02]  /*d1e0*/  ISETP.NE.U32.AND P2, PT, R29, RZ, PT ;  /* 0x000000ff1d00720c */ /* 0x000fe40003f45070 */
[----:B------:R-:W-:Y:S02]  /*d1f0*/  SEL R29, RZ, 0x4, !P1 ;  /* 0x00000004ff1d7807 */ /* 0x000fe40004800000 */
[----:B----4-:R-:W-:Y:S02]  /*d200*/  IADD3 R30, P3, R15, R155, RZ ;  /* 0x0000009b0f1e7210 */ /* 0x010fe40007f7e0ff */
[----:B------:R-:W-:-:S03]  /*d210*/  SEL R29, R29, RZ, !P0 ;  /* 0x000000ff1d1d7207 */ /* 0x000fc60004000000 */
[----:B------:R-:W-:Y:S01]  /*d220*/  IMAD.X R31, R14, 0x1, R156, P3 ;  /* 0x000000010e1f7824 */ /* 0x000fe200018e069c */
[----:B------:R-:W-:-:S04]  /*d230*/  ISETP.NE.U32.AND P1, PT, R29, RZ, PT ;  /* 0x000000ff1d00720c */ /* 0x000fc80003f25070 */
        /* <DEDUP_REMOVED lines=75> */
[----:B-1----:R-:W-:Y:S02]  /*d6f0*/  SEL R11, RZ, 0x4, !P1 ;  /* 0x00000004ff0b7807 */ /* 0x002fe40004800000 */
[----:B------:R-:W-:Y:S02]  /*d700*/  ISETP.GT.AND P1, PT, R16, 0x5, PT ;  /* 0x000000051000780c */ /* 0x000fe40003f24270 */
[----:B------:R-:W-:-:S04]  /*d710*/  SEL R11, R11, RZ, !P0 ;  /* 0x000000ff0b0b7207 */ /* 0x000fc80004000000 */
[----:B------:R-:W-:Y:S02]  /*d720*/  ISETP.NE.U32.AND P2, PT, R11, RZ, PT ;  /* 0x000000ff0b00720c */ /* 0x000fe40003f45070 */
[----:B------:R-:W-:Y:S02]  /*d730*/  SEL R11, RZ, 0x4, !P1 ;  /* 0x00000004ff0b7807 */ /* 0x000fe40004800000 */
[C---:B------:R-:W-:Y:S02]  /*d740*/  ISETP.GT.AND P1, PT, R16.reuse, 0xd, PT ;  /* 0x0000000d1000780c */ /* 0x040fe40003f24270 */
[----:B------:R-:W-:Y:S02]  /*d750*/  ISETP.GT.AND P3, PT, R16, 0x9, PT ;  /* 0x000000091000780c */ /* 0x000fe40003f64270 */
[----:B------:R-:W-:Y:S02]  /*d760*/  SEL R11, R11, RZ, !P0 ;  /* 0x000000ff0b0b7207 */ /* 0x000fe40004000000 */
[----:B------:R-:W-:-:S02]  /*d770*/  SEL R30, RZ, 0x4, !P1 ;  /* 0x00000004ff1e7807 */ /* 0x000fc40004800000 */
[----:B------:R-:W-:Y:S02]  /*d780*/  SEL R29, RZ, 0x4, !P3 ;  /* 0x00000004ff1d7807 */ /* 0x000fe40005800000 */
[----:B------:R-:W-:Y:S02]  /*d790*/  ISETP.NE.U32.AND P3, PT, R11, RZ, PT ;  /* 0x000000ff0b00720c */ /* 0x000fe40003f65070 */
[----:B------:R-:W-:Y:S02]  /*d7a0*/  SEL R11, R30, RZ, !P0 ;  /* 0x000000ff1e0b7207 */ /* 0x000fe40004000000 */
[----:B------:R-:W-:Y:S01]  /*d7b0*/  IADD3 R30, P6, R15, R25, RZ ;  /* 0x000000190f1e7210 */ /* 0x000fe20007fde0ff */
[----:B------:R-:W-:Y:S01]  /*d7c0*/  HMMA.1688.F32.TF32 R76, R120, R58, R76 ;  /* 0x0000003a784c723c */ /* 0x000fe2000008104c */
[----:B------:R-:W-:Y:S02]  /*d7d0*/  SEL R29, R29, RZ, !P0 ;  /* 0x000000ff1d1d7207 */ /* 0x000fe40004000000 */
[----:B------:R-:W-:Y:S01]  /*d7e0*/  ISETP.GT.AND P5, PT, R16, 0x11, PT ;  /* 0x000000111000780c */ /* 0x000fe20003fa4270 */
[----:B------:R-:W-:Y:S01]  /*d7f0*/  IMAD.X R31, R14, 0x1, R24, P6 ;  /* 0x000000010e1f7824 */ /* 0x000fe200030e0618 */
[----:B------:R-:W-:-:S03]  /*d800*/  ISETP.NE.U32.AND P1, PT, R29, RZ, PT ;  /* 0x000000ff1d00720c */ /* 0x000fc60003f25070 */
[----:B------:R-:W-:Y:S01]  /*d810*/  HMMA.1688.F32.TF32 R92, R120, R50, R92 ;  /* 0x00000032785c723c */ /* 0x000fe2000008105c */
[----:B------:R-:W-:Y:S02]  /*d820*/  SEL R29, RZ, 0x4, !P5 ;  /* 0x00000004ff1d7807 */ /* 0x000fe40006800000 */
[----:B------:R-:W-:-:S05]  /*d830*/  ISETP.NE.U32.AND P4, PT, R11, RZ, PT ;  /* 0x000000ff0b00720c */ /* 0x000fca0003f85070 */
[----:B------:R-:W-:Y:S01]  /*d840*/  HMMA.1688.F32.TF32 R112, R120, R66, R112 ;  /* 0x000000427870723c */ /* 0x000fe20000081070 */
[----:B------:R-:W-:-:S07]  /*d850*/  IMAD R11, R10, 0x8000, R4 ;  /* 0x000080000a0b7824 */ /* 0x000fce00078e0204 */
[----:B------:R-:W-:Y:S01]  /*d860*/  HMMA.1688.F32.TF32 R36, R120, R62, R36 ;  /* 0x0000003e7824723c */ /* 0x000fe20000081024 */
[----:B------:R-:W-:Y:S01]  /*d870*/  SEL R29, R29, RZ, !P0 ;  /* 0x000000ff1d1d7207 */ /* 0x000fe20004000000 */
[----:B------:R1:W-:Y:S06]  /*d880*/  LDGSTS.E [R11+0x200], [R30.64], P2 ;  /* 0x002000001e0b7fae */ /* 0x0003ec0009121844 */
[C---:B------:R-:W-:Y:S08]  /*d890*/  HMMA.1688.F32.TF32 R80, R100.reuse, R58, R80 ;  /* 0x0000003a6450723c */ /* 0x040ff00000081050 */
[----:B------:R-:W-:Y:S08]  /*d8a0*/  HMMA.1688.F32.TF32 R96, R100, R50, R96 ;  /* 0x000000326460723c */ /* 0x000ff00000081060 */
[C---:B---3--:R-:W-:Y:S08]  /*d8b0*/  HMMA.1688.F32.TF32 R128, R52.reuse, R58, R84 ;  /* 0x0000003a3480723c */ /* 0x048ff00000081054 */
[----:B------:R-:W-:Y:S01]  /*d8c0*/  HMMA.1688.F32.TF32 R120, R52, R50, R104 ;  /* 0x000000323478723c */ /* 0x000fe20000081068 */
[----:B------:R-:W-:Y:S01]  /*d8d0*/  ISETP.GT.AND P5, PT, R16, 0x15, PT ;  /* 0x000000151000780c */ /* 0x000fe20003fa4270 */
[----:B------:R-:W3:Y:S01]  /*d8e0*/  LDL R84, [R1+0x38] ;  /* 0x0000380001547983 */ /* 0x000ee20000100800 */
[----:B------:R-:W-:-:S05]  /*d8f0*/  ISETP.NE.U32.AND P2, PT, R29, RZ, PT ;  /* 0x000000ff1d00720c */ /* 0x000fca0003f45070 */
[----:B------:R-:W-:Y:S01]  /*d900*/  HMMA.1688.F32.TF32 R32, R100, R62, R32 ;  /* 0x0000003e6420723c */ /* 0x000fe20000081020 */
[----:B------:R-:W4:Y:S04]  /*d910*/  S2R R65, SR_TID.X ;  /* 0x0000000000417919 */ /* 0x000f280000002100 */
[----:B------:R-:W2:Y:S03]  /*d920*/  LDL R87, [R1+0x60] ;  /* 0x0000600001577983 */ /* 0x000ea60000100800 */
[C---:B------:R-:W-:Y:S01]  /*d930*/  HMMA.1688.F32.TF32 R56, R52.reuse, R66, R124 ;  /* 0x000000423438723c */ /* 0x040fe2000008107c */
[----:B------:R-:W2:Y:S04]  /*d940*/  LDL R86, [R1+0x44] ;  /* 0x0000440001567983 */ /* 0x000ea80000100800 */
[----:B------:R-:W2:Y:S03]  /*d950*/  LDL R85, [R1+0xa0] ;  /* 0x0000a00001557983 */ /* 0x000ea60000100800 */
[----:B------:R-:W-:Y:S01]  /*d960*/  HMMA.1688.F32.TF32 R48, R52, R62, R68 ;  /* 0x0000003e3430723c */ /* 0x000fe20000081044 */
[----:B------:R-:W-:Y:S01]  /*d970*/  SEL R29, RZ, 0x4, !P5 ;  /* 0x00000004ff1d7807 */ /* 0x000fe20006800000 */
[----:B------:R-:W2:Y:S05]  /*d980*/  LDL R62, [R1+0x3c] ;  /* 0x00003c00013e7983 */ /* 0x000eaa0000100800 */
[C---:B------:R-:W-:Y:S01]  /*d990*/  IADD3 R52, P6, R15.reuse, R133, RZ ;  /* 0x000000850f347210 */ /* 0x040fe20007fde0ff */
[----:B------:R-:W2:Y:S04]  /*d9a0*/  LDL R63, [R1+0x1c] ;  /* 0x00001c00013f7983 */ /* 0x000ea80000100800 */
[----:B------:R-:W-:Y:S01]  /*d9b0*/  IMAD.X R53, R14, 0x1, R134, P6 ;  /* 0x000000010e357824 */ /* 0x000fe200030e0686 */
[----:B-1----:R-:W-:Y:S01]  /*d9c0*/  IADD3 R30, P5, R15, R141, RZ ;  /* 0x0000008d0f1e7210 */ /* 0x002fe20007fbe0ff */
[----:B------:R-:W2:Y:S04]  /*d9d0*/  LDL R71, [R1+0x58] ;  /* 0x0000580001477983 */ /* 0x000ea80000100800 */
[----:B------:R1:W-:Y:S01]  /*d9e0*/  LDGSTS.E [R11+0xa00], [R52.64], P3 ;  /* 0x00a00000340b7fae */ /* 0x0003e20009921844 */
[----:B------:R-:W-:-:S02]  /*d9f0*/  ISETP.GT.AND P3, PT, R16, 0x19, PT ;  /* 0x000000191000780c */ /* 0x000fc40003f64270 */
[----:B------:R-:W-:Y:S01]  /*da00*/  SEL R29, R29, RZ, !P0 ;  /* 0x000000ff1d1d7207 */ /* 0x000fe20004000000 */
[----:B------:R-:W-:Y:S01]  /*da10*/  IMAD.X R31, R14, 0x1, R142, P5 ;  /* 0x000000010e1f7824 */ /* 0x000fe200028e068e */
[----:B------:R-:W-:Y:S01]  /*da20*/  ISETP.GT.AND P5, PT, R16, 0x1d, PT ;  /* 0x0000001d1000780c */ /* 0x000fe20003fa4270 */
[----:B------:R-:W-:Y:S01]  /*da30*/  HMMA.1688.F32.TF32 R116, R100, R66, R116 ;  /* 0x000000426474723c */ /* 0x000fe20000081074 */
[----:B----4-:R-:W-:Y:S01]  /*da40*/  LOP3.LUT R61, R65, 0x3f, RZ, 0xc0, !PT ;  /* 0x0000003f413d7812 */ /* 0x010fe200078ec0ff */
[----:B------:R-:W4:Y:S01]  /*da50*/  LDL R67, [R1+0x5c] ;  /* 0x00005c0001437983 */ /* 0x000f220000100800 */
[----:B-1----:R-:W-:-:S03]  /*da60*/  IADD3 R52, P6, R15, R149, RZ ;  /* 0x000000950f347210 */ /* 0x002fc60007fde0ff */
[----:B------:R1:W-:Y:S01]  /*da70*/  LDGSTS.E [R11+0x1200], [R30.64], P1 ;  /* 0x012000001e0b7fae */ /* 0x0003e20008921844 */
[----:B------:R-:W-:Y:S02]  /*da80*/  SEL R53, RZ, 0x4, !P3 ;  /* 0x00000004ff357807 */ /* 0x000fe40005800000 */
[----:B------:R-:W-:Y:S01]  /*da90*/  ISETP.NE.U32.AND P3, PT, R29, RZ, PT ;  /* 0x000000ff1d00720c */ /* 0x000fe20003f65070 */
[----:B------:R-:W2:Y:S01]  /*daa0*/  LDL R70, [R1+0x78] ;  /* 0x0000780001467983 */ /* 0x000ea20000100800 */
[----:B------:R-:W-:Y:S01]  /*dab0*/  SEL R29, R53, RZ, !P0 ;  /* 0x000000ff351d7207 */ /* 0x000fe20004000000 */
[----:B------:R-:W-:Y:S02]  /*dac0*/  IMAD.X R53, R14, 0x1, R150, P6 ;  /* 0x000000010e357824 */ /* 0x000fe400030e0696 */
[----:B------:R-:W2:Y:S01]  /*dad0*/  LDL R66, [R1+0x98] ;  /* 0x0000980001427983 */ /* 0x000ea20000100800 */
[----:B------:R-:W-:Y:S02]  /*dae0*/  ISETP.NE.U32.AND P1, PT, R29, RZ, PT ;  /* 0x000000ff1d00720c */ /* 0x000fe40003f25070 */
[----:B------:R-:W-:Y:S01]  /*daf0*/  SEL R29, RZ, 0x4, !P5 ;  /* 0x00000004ff1d7807 */ /* 0x000fe20006800000 */
[----:B------:R1:W-:Y:S01]  /*db00*/  LDGSTS.E [R11+0x1a00], [R52.64], P4 ;  /* 0x01a00000340b7fae */ /* 0x0003e2000a121844 */
[----:B------:R-:W-:-:S02]  /*db10*/  ISETP.GT.AND P4, PT, R16, 0x21, PT ;  /* 0x000000211000780c */ /* 0x000fc40003f84270 */
[----:B-1----:R-:W-:Y:S01]  /*db20*/  IADD3 R30, P5, R15, R157, RZ ;  /* 0x0000009d0f1e7210 */ /* 0x002fe20007fbe0ff */
[----:B------:R-:W2:Y:S01]  /*db30*/  LDL R69, [R1+0x7c] ;  /* 0x00007c0001457983 */ /* 0x000ea20000100800 */
[----:B------:R-:W-:-:S03]  /*db40*/  SEL R29, R29, RZ, !P0 ;  /* 0x000000ff1d1d7207 */ /* 0x000fc60004000000 */
[----:B------:R-:W-:Y:S01]  /*db50*/  IMAD.X R31, R14, 0x1, R158, P5 ;  /* 0x000000010e1f7824 */ /* 0x000fe200028e069e */
[----:B------:R-:W2:Y:S01]  /*db60*/  LDL R65, [R1+0xb8] ;  /* 0x0000b80001417983 */ /* 0x000ea20000100800 */
[----:B------:R-:W-:-:S03]  /*db70*/  IADD3 R52, P6, R15, R165, RZ ;  /* 0x000000a50f347210 */ /* 0x000fc60007fde0ff */
[----:B------:R1:W-:Y:S01]  /*db80*/  LDGSTS.E [R11+0x2200], [R30.64], P2 ;  /* 0x022000001e0b7fae */ /* 0x0003e20009121844 */
[----:B------:R-:W-:Y:S02]  /*db90*/  SEL R53, RZ, 0x4, !P4 ;  /* 0x00000004ff357807 */ /* 0x000fe40006000000 */
[----:B------:R-:W-:Y:S01]  /*dba0*/  ISETP.NE.U32.AND P4, PT, R29, RZ, PT ;  /* 0x000000ff1d00720c */ /* 0x000fe20003f85070 */
[----:B------:R-:W2:Y:S01]  /*dbb0*/  LDL R68, [R1+0xd8] ;  /* 0x0000d80001447983 */ /* 0x000ea20000100800 */
[----:B------:R-:W-:Y:S01]  /*dbc0*/  SEL R29, R53, RZ, !P0 ;  /* 0x000000ff351d7207 */ /* 0x000fe20004000000 */
[----:B------:R-:W-:Y:S01]  /*dbd0*/  IMAD.X R53, R14, 0x1, R166, P6 ;  /* 0x000000010e357824 */ /* 0x000fe200030e06a6 */
[C---:B------:R-:W-:Y:S01]  /*dbe0*/  ISETP.GT.AND P5, PT, R16.reuse, 0x25, PT ;  /* 0x000000251000780c */ /* 0x040fe20003fa4270 */
        /* <DEDUP_REMOVED lines=17> */
[C---:B------:R-:W-:Y:S02]  /*dd00*/  ISETP.GT.AND P5, PT, R16.reuse, 0x2d, PT ;  /* 0x0000002d1000780c */ /* 0x040fe40003fa4270 */
[----:B------:R-:W-:Y:S02]  /*dd10*/  ISETP.NE.U32.AND P1, PT, R29, RZ, PT ;  /* 0x000000ff1d00720c */ /* 0x000fe40003f25070 */
[----:B------:R-:W-:Y:S01]  /*dd20*/  SEL R29, RZ, 0x4, !P5 ;  /* 0x00000004ff1d7807 */ /* 0x000fe20006800000 */
[----:B------:R1:W-:Y:S01]  /*dd30*/  LDGSTS.E [R11+0x3a00], [R52.64], P4 ;  /* 0x03a00000340b7fae */ /* 0x0003e2000a121844 */
[----:B------:R-:W-:-:S02]  /*dd40*/  ISETP.GT.AND P4, PT, R16, 0x31, PT ;  /* 0x000000311000780c */ /* 0x000fc40003f84270 */
[----:B-1----:R-:W-:Y:S02]  /*dd50*/  IADD3 R30, P5, R15, R189, RZ ;  /* 0x000000bd0f1e7210 */ /* 0x002fe40007fbe0ff */
[----:B------:R-:W-:-:S03]  /*dd60*/  SEL R29, R29, RZ, !P0 ;  /* 0x000000ff1d1d7207 */ /* 0x000fc60004000000 */
[----:B------:R-:W-:Y:S01]  /*dd70*/  IMAD.X R31, R14, 0x1, R190, P5 ;  /* 0x000000010e1f7824 */ /* 0x000fe200028e06be */
[----:B------:R-:W-:-:S04]  /*dd80*/  IADD3 R52, P6, R15, R197, RZ ;  /* 0x000000c50f347210 */ /* 0x000fc80007fde0ff */
[----:B------:R1:W-:Y:S01]  /*dd90*/  LDGSTS.E [R11+0x4200], [R30.64], P2 ;  /* 0x042000001e0b7fae */ /* 0x0003e20009121844 */
[----:B------:R-:W-:Y:S02]  /*dda0*/  SEL R53, RZ, 0x4, !P4 ;  /* 0x00000004ff357807 */ /* 0x000fe40006000000 */
[----:B------:R-:W-:Y:S02]  /*ddb0*/  ISETP.NE.U32.AND P4, PT, R29, RZ, PT ;  /* 0x000000ff1d00720c */ /* 0x000fe40003f85070 */
        /* <DEDUP_REMOVED lines=10> */
[----:B------:R-:W-:-:S04]  /*de60*/  SEL R53, RZ, 0x4, !P3 ;  /* 0x00000004ff357807 */ /* 0x000fc80005800000 */
[----:B------:R1:W-:Y:S01]  /*de70*/  LDGSTS.E [R11+0x5200], [R30.64], P1 ;  /* 0x052000001e0b7fae */ /* 0x0003e20008921844 */
[----:B------:R-:W-:Y:S02]  /*de80*/  IADD3 R52, P5, R15, R213, RZ ;  /* 0x000000d50f347210 */ /* 0x000fe40007fbe0ff */
[----:B------:R-:W-:Y:S02]  /*de90*/  ISETP.NE.U32.AND P3, PT, R29, RZ, PT ;  /* 0x000000ff1d00720c */ /* 0x000fe40003f65070 */
[----:B------:R-:W-:Y:S02]  /*dea0*/  SEL R29, R53, RZ, !P0 ;  /* 0x000000ff351d7207 */ /* 0x000fe40004000000 */
[----:B------:R-:W-:Y:S01]  /*deb0*/  ISETP.GT.AND P6, PT, R16, 0x3d, PT ;  /* 0x0000003d1000780c */ /* 0x000fe20003fc4270 */
[----:B------:R-:W-:Y:S01]  /*dec0*/  IMAD.X R53, R14, 0x1, R214, P5 ;  /* 0x000000010e357824 */ /* 0x000fe200028e06d6 */
[----:B------:R-:W-:Y:S02]  /*ded0*/  ISETP.NE.U32.AND P5, PT, R29, RZ, PT ;  /* 0x000000ff1d00720c */ /* 0x000fe40003fa5070 */
[----:B------:R-:W-:-:S02]  /*dee0*/  SEL R29, RZ, 0x4, !P6 ;  /* 0x00000004ff1d7807 */ /* 0x000fc40007000000 */
[----:B-1----:R-:W-:Y:S01]  /*def0*/  IADD3 R30, P6, R15, R221, RZ ;  /* 0x000000dd0f1e7210 */ /* 0x002fe20007fde0ff */
[----:B------:R1:W-:Y:S01]  /*df00*/  LDGSTS.E [R11+0x5a00], [R52.64], P4 ;  /* 0x05a00000340b7fae */ /* 0x0003e2000a121844 */
[----:B------:R-:W-:-:S03]  /*df10*/  ISETP.GT.AND P1, PT, R16, 0x2, PT ;  /* 0x000000021000780c */ /* 0x000fc60003f24270 */
[----:B------:R-:W-:Y:S01]  /*df20*/  IMAD.X R31, R14, 0x1, R222, P6 ;  /* 0x000000010e1f7824 */ /* 0x000fe200030e06de */
[----:B------:R-:W-:-:S04]  /*df30*/  IADD3 R54, P6, R15, R237, RZ ;  /* 0x000000ed0f367210 */ /* 0x000fc80007fde0ff */
[----:B------:R1:W-:Y:S02]  /*df40*/  LDGSTS.E [R11+0x6200], [R30.64], P2 ;  /* 0x062000001e0b7fae */ /* 0x0003e40009121844 */
[----:B-1----:R-:W-:Y:S02]  /*df50*/  SEL R53, R29, RZ, !P0 ;  /* 0x000000ff1d357207 */ /* 0x002fe40004000000 */
[----:B------:R-:W-:Y:S02]  /*df60*/  SEL R29, RZ, 0x4, !P1 ;  /* 0x00000004ff1d7807 */ /* 0x000fe40004800000 */
[----:B------:R-:W-:Y:S02]  /*df70*/  IADD3 R52, P4, R15, R229, RZ ;  /* 0x000000e50f347210 */ /* 0x000fe40007f9e0ff */
[----:B------:R-:W-:Y:S02]  /*df80*/  SEL R29, R29, RZ, !P0 ;  /* 0x000000ff1d1d7207 */ /* 0x000fe40004000000 */
[----:B------:R-:W-:-:S02]  /*df90*/  ISETP.GT.AND P2, PT, R16, 0x6, PT ;  /* 0x000000061000780c */ /* 0x000fc40003f44270 */
[----:B------:R-:W-:Y:S01]  /*dfa0*/  ISETP.NE.U32.AND P1, PT, R53, RZ, PT ;  /* 0x000000ff3500720c */ /* 0x000fe20003f25070 */
[C---:B------:R-:W-:Y:S01]  /*dfb0*/  IMAD.X R53, R14.reuse, 0x1, R230, P4 ;  /* 0x000000010e357824 */ /* 0x040fe200020e06e6 */
[----:B------:R-:W-:Y:S01]  /*dfc0*/  ISETP.NE.U32.AND P4, PT, R29, RZ, PT ;  /* 0x000000ff1d00720c */ /* 0x000fe20003f85070 */
[----:B------:R-:W-:Y:S01]  /*dfd0*/  IMAD.X R55, R14, 0x1, R238, P6 ;  /* 0x000000010e377824 */ /* 0x000fe200030e06ee */
[----:B------:R-:W-:Y:S02]  /*dfe0*/  SEL R29, RZ, 0x4, !P2 ;  /* 0x00000004ff1d7807 */ /* 0x000fe40005000000 */
[C---:B------:R-:W-:Y:S01]  /*dff0*/  ISETP.GT.AND P6, PT, R16.reuse, 0xa, PT ;  /* 0x0000000a1000780c */ /* 0x040fe20003fc4270 */
[----:B------:R1:W-:Y:S01]  /*e000*/  LDGSTS.E [R11+0x6a00], [R52.64], P3 ;  /* 0x06a00000340b7fae */ /* 0x0003e20009921844 */
[----:B------:R-:W-:Y:S02]  /*e010*/  IADD3 R30, P2, R15, R245, RZ ;  /* 0x000000f50f1e7210 */ /* 0x000fe40007f5e0ff */
[----:B------:R-:W-:Y:S01]  /*e020*/  SEL R29, R29, RZ, !P0 ;  /* 0x000000ff1d1d7207 */ /* 0x000fe20004000000 */
[----:B------:R1:W-:Y:S01]  /*e030*/  LDGSTS.E [R11+0x7200], [R54.64], P5 ;  /* 0x07200000360b7fae */ /* 0x0003e2000a921844 */
[----:B------:R-:W-:Y:S01]  /*e040*/  ISETP.GT.AND P3, PT, R16, 0xe, PT ;  /* 0x0000000e1000780c */ /* 0x000fe20003f64270 */
[----:B------:R-:W-:Y:S01]  /*e050*/  IMAD.X R31, R14, 0x1, R246, P2 ;  /* 0x000000010e1f7824 */ /* 0x000fe200010e06f6 */
[----:B------:R-:W-:-:S02]  /*e060*/  ISETP.NE.U32.AND P2, PT, R29, RZ, PT ;  /* 0x000000ff1d00720c */ /* 0x000fc40003f45070 */
[----:B-1----:R-:W-:Y:S02]  /*e070*/  SEL R53, RZ, 0x4, !P6 ;  /* 0x00000004ff357807 */ /* 0x002fe40007000000 */
[----:B------:R1:W-:Y:S01]  /*e080*/  LDGSTS.E [R11+0x7a00], [R30.64], P1 ;  /* 0x07a000001e0b7fae */ /* 0x0003e20008921844 */
[----:B------:R-:W-:Y:S02]  /*e090*/  IADD3 R52, P5, R15, R23, RZ ;  /* 0x000000170f347210 */ /* 0x000fe40007fbe0ff */
[----:B------:R-:W-:Y:S02]  /*e0a0*/  SEL R53, R53, RZ, !P0 ;  /* 0x000000ff35357207 */ /* 0x000fe40004000000 */
[----:B------:R-:W-:Y:S02]  /*e0b0*/  SEL R29, RZ, 0x4, !P3 ;  /* 0x00000004ff1d7807 */ /* 0x000fe40005800000 */
[----:B------:R-:W-:Y:S01]  /*e0c0*/  ISETP.NE.U32.AND P3, PT, R53, RZ, PT ;  /* 0x000000ff3500720c */ /* 0x000fe20003f65070 */
[----:B------:R-:W-:Y:S01]  /*e0d0*/  IMAD.X R53, R14, 0x1, R22, P5 ;  /* 0x000000010e357824 */ /* 0x000fe200028e0616 */
[----:B------:R-:W-:Y:S01]  /*e0e0*/  SEL R54, R29, RZ, !P0 ;  /* 0x000000ff1d367207 */ /* 0x000fe20004000000 */
[----:B------:R-:W-:Y:S01]  /*e0f0*/  IMAD R29, R10, 0x8000, R5 ;  /* 0x000080000a1d7824 */ /* 0x000fe200078e0205 */
[----:B------:R-:W-:-:S04]  /*e100*/  ISETP.GT.AND P1, PT, R16, 0x12, PT ;  /* 0x000000121000780c */ /* 0x000fc80003f24270 */
[----:B------:R1:W-:Y:S02]  /*e110*/  LDGSTS.E [R29+0x400], [R52.64], P4 ;  /* 0x00400000341d7fae */ /* 0x0003e4000a121844 */
[----:B-1----:R-:W-:Y:S02]  /*e120*/  SEL R11, RZ, 0x4, !P1 ;  /* 0x00000004ff0b7807 */ /* 0x002fe40004800000 */
[----:B------:R-:W-:Y:S02]  /*e130*/  ISETP.GT.AND P1, PT, R16, 0x16, PT ;  /* 0x000000161000780c */ /* 0x000fe40003f24270 */
[----:B------:R-:W-:Y:S02]  /*e140*/  ISETP.NE.U32.AND P5, PT, R54, RZ, PT ;  /* 0x000000ff3600720c */ /* 0x000fe40003fa5070 */
[----:B------:R-:W-:Y:S02]  /*e150*/  IADD3 R52, P6, R15, R135, RZ ;  /* 0x000000870f347210 */ /* 0x000fe40007fde0ff */
[----:B------:R-:W-:-:S03]  /*e160*/  SEL R31, RZ, 0x4, !P1 ;  /* 0x00000004ff1f7807 */ /* 0x000fc60004800000 */
[----:B------:R-:W-:Y:S01]  /*e170*/  IMAD.X R53, R14, 0x1, R136, P6 ;  /* 0x000000010e357824 */ /* 0x000fe200030e0688 */
[----:B------:R-:W-:Y:S02]  /*e180*/  IADD3 R54, P6, R15, R143, RZ ;  /* 0x0000008f0f367210 */ /* 0x000fe40007fde0ff */
[----:B------:R-:W-:Y:S02]  /*e190*/  SEL R11, R11, RZ, !P0 ;  /* 0x000000ff0b0b7207 */ /* 0x000fe40004000000 */
[----:B------:R-:W-:Y:S01]  /*e1a0*/  ISETP.GT.AND P4, PT, R16, 0x1a, PT ;  /* 0x0000001a1000780c */ /* 0x000fe20003f84270 */
[----:B------:R-:W-:Y:S01]  /*e1b0*/  IMAD.X R55, R14, 0x1, R144, P6 ;  /* 0x000000010e377824 */ /* 0x000fe200030e0690 */
[----:B------:R-:W-:Y:S01]  /*e1c0*/  IADD3 R30, P6, R15, R151, RZ ;  /* 0x000000970f1e7210 */ /* 0x000fe20007fde0ff */
[----:B------:R1:W-:Y:S01]  /*e1d0*/  LDGSTS.E [R29+0xc00], [R52.64], P2 ;  /* 0x00c00000341d7fae */ /* 0x0003e20009121844 */
[----:B------:R-:W-:Y:S02]  /*e1e0*/  SEL R31, R31, RZ, !P0 ;  /* 0x000000ff1f1f7207 */ /* 0x000fe40004000000 */
[----:B------:R-:W-:Y:S01]  /*e1f0*/  ISETP.NE.U32.AND P1, PT, R11, RZ, PT ;  /* 0x000000ff0b00720c */ /* 0x000fe20003f25070 */
[----:B------:R1:W-:Y:S01]  /*e200*/  LDGSTS.E [R29+0x1400], [R54.64], P3 ;  /* 0x01400000361d7fae */ /* 0x0003e20009921844 */
[----:B------:R-:W-:-:S02]  /*e210*/  SEL R11, RZ, 0x4, !P4 ;  /* 0x00000004ff0b7807 */ /* 0x000fc40006000000 */
[----:B------:R-:W-:Y:S01]  /*e220*/  ISETP.NE.U32.AND P4, PT, R31, RZ, PT ;  /* 0x000000ff1f00720c */ /* 0x000fe20003f85070 */
[----:B------:R-:W-:Y:S01]  /*e230*/  IMAD.X R31, R14, 0x1, R152, P6 ;  /* 0x000000010e1f7824 */ /* 0x000fe200030e0698 */
[----:B------:R-:W-:Y:S02]  /*e240*/  ISETP.GT.AND P6, PT, R16, 0x1e, PT ;  /* 0x0000001e1000780c */ /* 0x000fe40003fc4270 */
[----:B-1----:R-:W-:Y:S02]  /*e250*/  IADD3 R52, P3, R15, R159, RZ ;  /* 0x0000009f0f347210 */ /* 0x002fe40007f7e0ff */
[----:B------:R1:W-:Y:S01]  /*e260*/  LDGSTS.E [R29+0x1c00], [R30.64], P5 ;  /* 0x01c000001e1d7fae */ /* 0x0003e2000a921844 */
[----:B------:R-:W-:Y:S02]  /*e270*/  SEL R11, R11, RZ, !P0 ;  /* 0x000000ff0b0b7207 */ /* 0x000fe40004000000 */
[----:B------:R-:W-:Y:S01]  /*e280*/  SEL R54, RZ, 0x4, !P6 ;  /* 0x00000004ff367807 */ /* 0x000fe20007000000 */
[----:B------:R-:W-:Y:S01]  /*e290*/  IMAD.X R53, R14, 0x1, R160, P3 ;  /* 0x000000010e357824 */ /* 0x000fe200018e06a0 */
[----:B------:R-:W-:-:S02]  /*e2a0*/  ISETP.GT.AND P5, PT, R16, 0x22, PT ;  /* 0x000000221000780c */ /* 0x000fc40003fa4270 */
[----:B------:R-:W-:Y:S02]  /*e2b0*/  SEL R54, R54, RZ, !P0 ;  /* 0x000000ff36367207 */ /* 0x000fe40004000000 */
[----:B------:R-:W-:Y:S01]  /*e2c0*/  ISETP.NE.U32.AND P2, PT, R11, RZ, PT ;  /* 0x000000ff0b00720c */ /* 0x000fe20003f45070 */
[----:B------:R3:W-:Y:S01]  /*e2d0*/  LDGSTS.E [R29+0x2400], [R52.64], P1 ;  /* 0x02400000341d7fae */ /* 0x0007e20008921844 */
[----:B-1----:R-:W-:Y:S02]  /*e2e0*/  IADD3 R30, P3, R15, R167, RZ ;  /* 0x000000a70f1e7210 */ /* 0x002fe40007f7e0ff */
[----:B------:R-:W-:-:S03]  /*e2f0*/  SEL R11, RZ, 0x4, !P5 ;  /* 0x00000004ff0b7807 */ /* 0x000fc60006800000 */
[----:B------:R-:W-:Y:S01]  /*e300*/  IMAD.X R31, R14, 0x1, R168, P3 ;  /* 0x000000010e1f7824 */ /* 0x000fe200018e06a8 */
[----:B------:R-:W-:Y:S02]  /*e310*/  ISETP.NE.U32.AND P3, PT, R54, RZ, PT ;  /* 0x000000ff3600720c */ /* 0x000fe40003f65070 */
[----:B------:R-:W-:Y:S02]  /*e320*/  IADD3 R54, P5, R15, R175, RZ ;  /* 0x000000af0f367210 */ /* 0x000fe40007fbe0ff */
[----:B------:R-:W-:Y:S01]  /*e330*/  ISETP.GT.AND P6, PT, R16, 0x26, PT ;  /* 0x000000261000780c */ /* 0x000fe20003fc4270 */
[----:B------:R1:W-:Y:S02]  /*e340*/  LDGSTS.E [R29+0x2c00], [R30.64], P4 ;  /* 0x02c000001e1d7fae */ /* 0x0003e4000a121844 */
[----:B------:R-:W-:Y:S01]  /*e350*/  IMAD.X R55, R14, 0x1, R176, P5 ;  /* 0x000000010e377824 */ /* 0x000fe200028e06b0 */
[----:B------:R-:W-:Y:S02]  /*e360*/  SEL R60, RZ, 0x4, !P6 ;  /* 0x00000004ff3c7807 */ /* 0x000fe40007000000 */
[----:B------:R-:W-:-:S02]  /*e370*/  SEL R11, R11, RZ, !P0 ;  /* 0x000000ff0b0b7207 */ /* 0x000fc40004000000 */
[----:B---3--:R-:W-:Y:S01]  /*e380*/  IADD3 R52, P6, R15, R183, RZ ;  /* 0x000000b70f347210 */ /* 0x008fe20007fde0ff */
[----:B------:R3:W-:Y:S01]  /*e390*/  LDGSTS.E [R29+0x3400], [R54.64], P2 ;  /* 0x03400000361d7fae */ /* 0x0007e20009121844 */
[----:B------:R-:W-:Y:S02]  /*e3a0*/  ISETP.GT.AND P4, PT, R16, 0x2a, PT ;  /* 0x0000002a1000780c */ /* 0x000fe40003f84270 */
[----:B------:R-:W-:Y:S01]  /*e3b0*/  ISETP.NE.U32.AND P1, PT, R11, RZ, PT ;  /* 0x000000ff0b00720c */ /* 0x000fe20003f25070 */
[----:B------:R-:W-:Y:S01]  /*e3c0*/  IMAD.X R53, R14, 0x1, R184, P6 ;  /* 0x000000010e357824 */ /* 0x000fe200030e06b8 */
[----:B------:R-:W-:Y:S02]  /*e3d0*/  ISETP.GT.AND P2, PT, R16, 0x2e, PT ;  /* 0x0000002e1000780c */ /* 0x000fe40003f44270 */
[----:B------:R-:W-:Y:S02]  /*e3e0*/  SEL R60, R60, RZ, !P0 ;  /* 0x000000ff3c3c7207 */ /* 0x000fe40004000000 */
[----:B------:R-:W-:Y:S01]  /*e3f0*/  SEL R11, RZ, 0x4, !P4 ;  /* 0x00000004ff0b7807 */ /* 0x000fe20006000000 */
[----:B------:R1:W-:Y:S01]  /*e400*/  LDGSTS.E [R29+0x3c00], [R52.64], P3 ;  /* 0x03c00000341d7fae */ /* 0x0003e20009921844 */
[----:B---3--:R-:W-:-:S02]  /*e410*/  IADD3 R54, P6, R15, R191, RZ ;  /* 0x000000bf0f367210 */ /* 0x008fc40007fde0ff */
[----:B-1----:R-:W-:Y:S02]  /*e420*/  SEL R31, RZ, 0x4, !P2 ;  /* 0x00000004ff1f7807 */ /* 0x002fe40005000000 */
[----:B------:R-:W-:Y:S01]  /*e430*/  ISETP.NE.U32.AND P5, PT, R60, RZ, PT ;  /* 0x000000ff3c00720c */ /* 0x000fe20003fa5070 */
[----:B------:R-:W-:Y:S01]  /*e440*/  IMAD.X R55, R14, 0x1, R192, P6 ;  /* 0x000000010e377824 */ /* 0x000fe200030e06c0 */
[----:B------:R-:W-:Y:S02]  /*e450*/  SEL R11, R11, RZ, !P0 ;  /* 0x000000ff0b0b7207 */ /* 0x000fe40004000000 */
[----:B------:R-:W-:Y:S02]  /*e460*/  ISETP.GT.AND P4, PT, R16, 0x32, PT ;  /* 0x000000321000780c */ /* 0x000fe40003f84270 */
[----:B------:R-:W-:Y:S01]  /*e470*/  IADD3 R30, P6, R15, R199, RZ ;  /* 0x000000c70f1e7210 */ /* 0x000fe20007fde0ff */
[----:B------:R1:W-:Y:S01]  /*e480*/  LDGSTS.E [R29+0x4400], [R54.64], P1 ;  /* 0x04400000361d7fae */ /* 0x0003e20008921844 */
[----:B------:R-:W-:-:S02]  /*e490*/  SEL R31, R31, RZ, !P0 ;  /* 0x000000ff1f1f7207 */ /* 0x000fc40004000000 */
[----:B------:R-:W-:Y:S02]  /*e4a0*/  ISETP.NE.U32.AND P2, PT, R11, RZ, PT ;  /* 0x000000ff0b00720c */ /* 0x000fe40003f45070 */
[----:B------:R-:W-:Y:S02]  /*e4b0*/  SEL R11, RZ, 0x4, !P4 ;  /* 0x00000004ff0b7807 */ /* 0x000fe40006000000 */
[----:B------:R-:W-:Y:S01]  /*e4c0*/  ISETP.NE.U32.AND P4, PT, R31, RZ, PT ;  /* 0x000000ff1f00720c */ /* 0x000fe20003f85070 */
[----:B------:R-:W-:Y:S01]  /*e4d0*/  IMAD.X R31, R14, 0x1, R200, P6 ;  /* 0x000000010e1f7824 */ /* 0x000fe200030e06c8 */
[----:B------:R-:W-:Y:S02]  /*e4e0*/  ISETP.GT.AND P6, PT, R16, 0x36, PT ;  /* 0x000000361000780c */ /* 0x000fe40003fc4270 */
[----:B------:R-:W-:Y:S02]  /*e4f0*/  IADD3 R52, P1, R15, R207, RZ ;  /* 0x000000cf0f347210 */ /* 0x000fe40007f3e0ff */
[----:B-1----:R-:W-:Y:S01]  /*e500*/  SEL R54, RZ, 0x4, !P6 ;  /* 0x00000004ff367807 */ /* 0x002fe20007000000 */
[----:B------:R1:W-:Y:S02]  /*e510*/  LDGSTS.E [R29+0x4c00], [R30.64], P5 ;  /* 0x04c000001e1d7fae */ /* 0x0003e4000a921844 */
[----:B------:R-:W-:Y:S01]  /*e520*/  IMAD.X R53, R14, 0x1, R208, P1 ;  /* 0x000000010e357824 */ /* 0x000fe200008e06d0 */
[----:B------:R-:W-:-:S02]  /*e530*/  SEL R11, R11, RZ, !P0 ;  /* 0x000000ff0b0b7207 */ /* 0x000fc40004000000 */
[----:B------:R-:W-:Y:S02]  /*e540*/  ISETP.GT.AND P5, PT, R16, 0x3a, PT ;  /* 0x0000003a1000780c */ /* 0x000fe40003fa4270 */
[----:B------:R-:W-:Y:S01]  /*e550*/  SEL R54, R54, RZ, !P0 ;  /* 0x000000ff36367207 */ /* 0x000fe20004000000 */
[----:B------:R3:W-:Y:S01]  /*e560*/  LDGSTS.E [R29+0x5400], [R52.64], P2 ;  /* 0x05400000341d7fae */ /* 0x0007e20009121844 */
[----:B-1----:R-:W-:Y:S02]  /*e570*/  IADD3 R30, P1, R15, R215, RZ ;  /* 0x000000d70f1e7210 */ /* 0x002fe40007f3e0ff */
[----:B------:R-:W-:Y:S02]  /*e580*/  ISETP.NE.U32.AND P3, PT, R11, RZ, PT ;  /* 0x000000ff0b00720c */ /* 0x000fe40003f65070 */
[----:B------:R-:W-:Y:S01]  /*e590*/  SEL R11, RZ, 0x4, !P5 ;  /* 0x00000004ff0b7807 */ /* 0x000fe20006800000 */
[----:B------:R-:W-:Y:S01]  /*e5a0*/  IMAD.X R31, R14, 0x1, R216, P1 ;  /* 0x000000010e1f7824 */ /* 0x000fe200008e06d8 */
[----:B------:R-:W-:-:S02]  /*e5b0*/  ISETP.NE.U32.AND P1, PT, R54, RZ, PT ;  /* 0x000000ff3600720c */ /* 0x000fc40003f25070 */
[----:B------:R-:W-:Y:S02]  /*e5c0*/  IADD3 R54, P5, R15, R223, RZ ;  /* 0x000000df0f367210 */ /* 0x000fe40007fbe0ff */
[----:B------:R-:W-:Y:S01]  /*e5d0*/  ISETP.GT.AND P6, PT, R16, 0x3e, PT ;  /* 0x0000003e1000780c */ /* 0x000fe20003fc4270 */
[----:B------:R1:W-:Y:S01]  /*e5e0*/  LDGSTS.E [R29+0x5c00], [R30.64], P4 ;  /* 0x05c000001e1d7fae */ /* 0x0003e2000a121844 */
[----:B------:R-:W-:Y:S01]  /*e5f0*/  SEL R11, R11, RZ, !P0 ;  /* 0x000000ff0b0b7207 */ /* 0x000fe20004000000 */
[----:B------:R-:W-:Y:S01]  /*e600*/  IMAD.X R55, R14, 0x1, R224, P5 ;  /* 0x000000010e377824 */ /* 0x000fe200028e06e0 */
[----:B------:R-:W-:Y:S02]  /*e610*/  ISETP.GT.AND P5, PT, R16, 0x3, PT ;  /* 0x000000031000780c */ /* 0x000fe40003fa4270 */
[----:B------:R-:W-:Y:S02]  /*e620*/  SEL R60, RZ, 0x4, !P6 ;  /* 0x00000004ff3c7807 */ /* 0x000fe40007000000 */
[----:B------:R-:W-:Y:S01]  /*e630*/  ISETP.NE.U32.AND P2, PT, R11, RZ, PT ;  /* 0x000000ff0b00720c */ /* 0x000fe20003f45070 */
[----:B------:R3:W-:Y:S01]  /*e640*/  LDGSTS.E [R29+0x6400], [R54.64], P3 ;  /* 0x06400000361d7fae */ /* 0x0007e20009921844 */
[----:B------:R-:W-:-:S02]  /*e650*/  SEL R11, RZ, 0x4, !P5 ;  /* 0x00000004ff0b7807 */ /* 0x000fc40006800000 */
[----:B-1----:R-:W-:Y:S02]  /*e660*/  IADD3 R30, P6, R15, R231, RZ ;  /* 0x000000e70f1e7210 */ /* 0x002fe40007fde0ff */
[----:B------:R-:W-:Y:S02]  /*e670*/  ISETP.GT.AND P3, PT, R16, 0x7, PT ;  /* 0x000000071000780c */ /* 0x000fe40003f64270 */
[----:B------:R-:W-:Y:S01]  /*e680*/  SEL R60, R60, RZ, !P0 ;  /* 0x000000ff3c3c7207 */ /* 0x000fe20004000000 */
[----:B------:R-:W-:Y:S01]  /*e690*/  IMAD.X R31, R14, 0x1, R232, P6 ;  /* 0x000000010e1f7824 */ /* 0x000fe200030e06e8 */
[----:B------:R-:W-:Y:S02]  /*e6a0*/  SEL R11, R11, RZ, !P0 ;  /* 0x000000ff0b0b7207 */ /* 0x000fe40004000000 */
[----:B------:R-:W-:Y:S02]  /*e6b0*/  ISETP.GT.AND P5, PT, R16, 0xb, PT ;  /* 0x0000000b1000780c */ /* 0x000fe40003fa4270 */
[----:B---3--:R-:W-:Y:S01]  /*e6c0*/  IADD3 R52, P6, R15, R239, RZ ;  /* 0x000000ef0f347210 */ /* 0x008fe20007fde0ff */
[----:B------:R1:W-:Y:S01]  /*e6d0*/  LDGSTS.E [R29+0x6c00], [R30.64], P1 ;  /* 0x06c000001e1d7fae */ /* 0x0003e20008921844 */
[----:B------:R-:W-:-:S02]  /*e6e0*/  SEL R55, RZ, 0x4, !P3 ;  /* 0x00000004ff377807 */ /* 0x000fc40005800000 */
[----:B------:R-:W-:Y:S02]  /*e6f0*/  ISETP.NE.U32.AND P4, PT, R60, RZ, PT ;  /* 0x000000ff3c00720c */ /* 0x000fe40003f85070 */
[----:B------:R-:W-:Y:S02]  /*e700*/  ISETP.NE.U32.AND P3, PT, R11, RZ, PT ;  /* 0x000000ff0b00720c */ /* 0x000fe40003f65070 */
[----:B------:R-:W-:Y:S01]  /*e710*/  SEL R11, RZ, 0x4, !P5 ;  /* 0x00000004ff0b7807 */ /* 0x000fe20006800000 */
[C---:B------:R-:W-:Y:S01]  /*e720*/  IMAD.X R53, R14.reuse, 0x1, R240, P6 ;  /* 0x000000010e357824 */ /* 0x040fe200030e06f0 */
[----:B------:R-:W-:Y:S02]  /*e730*/  IADD3 R54, P5, R15, R247, RZ ;  /* 0x000000f70f367210 */ /* 0x000fe40007fbe0ff */
[----:B------:R-:W-:Y:S02]  /*e740*/  SEL R55, R55, RZ, !P0 ;  /* 0x000000ff37377207 */ /* 0x000fe40004000000 */
[----:B------:R3:W-:Y:S02]  /*e750*/  LDGSTS.E [R29+0x7400], [R52.64], P2 ;  /* 0x07400000341d7fae */ /* 0x0007e40009121844 */
[----:B------:R-:W-:Y:S01]  /*e760*/  ISETP.NE.U32.AND P1, PT, R55, RZ, PT ;  /* 0x000000ff3700720c */ /* 0x000fe20003f25070 */
[----:B------:R-:W-:Y:S01]  /*e770*/  IMAD.X R55, R14, 0x1, R248, P5 ;  /* 0x000000010e377824 */ /* 0x000fe200028e06f8 */
[----:B------:R-:W-:-:S02]  /*e780*/  ISETP.GT.AND P2, PT, R16, 0xf, PT ;  /* 0x0000000f1000780c */ /* 0x000fc40003f44270 */
[----:B------:R-:W-:Y:S02]  /*e790*/  SEL R11, R11, RZ, !P0 ;  /* 0x000000ff0b0b7207 */ /* 0x000fe40004000000 */
[----:B------:R1:W-:Y:S01]  /*e7a0*/  LDGSTS.E [R29+0x7c00], [R54.64], P4 ;  /* 0x07c00000361d7fae */ /* 0x0003e2000a121844 */
[----:B------:R-:W-:Y:S02]  /*e7b0*/  ISETP.GT.AND P5, PT, R16, 0x13, PT ;  /* 0x000000131000780c */ /* 0x000fe40003fa4270 */
[----:B------:R-:W-:Y:S01]  /*e7c0*/  ISETP.NE.U32.AND P6, PT, R11, RZ, PT ;  /* 0x000000ff0b00720c */ /* 0x000fe20003fc5070 */
[----:B------:R-:W-:Y:S01]  /*e7d0*/  IMAD R11, R10, 0x8000, R6 ;  /* 0x000080000a0b7824 */ /* 0x000fe200078e0206 */
[----:B---3--:R-:W-:Y:S02]  /*e7e0*/  SEL R53, RZ, 0x4, !P5 ;  /* 0x00000004ff357807 */ /* 0x008fe40006800000 */
[----:B-1----:R-:W-:Y:S02]  /*e7f0*/  SEL R29, RZ, 0x4, !P2 ;  /* 0x00000004ff1d7807 */ /* 0x002fe40005000000 */
[----:B------:R-:W-:-:S02]  /*e800*/  IADD3 R30, P2, R15, R21, RZ ;  /* 0x000000150f1e7210 */ /* 0x000fc40007f5e0ff */
[----:B------:R-:W-:-:S03]  /*e810*/  IADD3 R52, P5, R15, R137, RZ ;  /* 0x000000890f347210 */ /* 0x000fc60007fbe0ff */
[C---:B------:R-:W-:Y:S01]  /*e820*/  IMAD.X R31, R14.reuse, 0x1, R20, P2 ;  /* 0x000000010e1f7824 */ /* 0x040fe200010e0614 */
[----:B------:R-:W-:Y:S02]  /*e830*/  SEL R53, R53, RZ, !P0 ;  /* 0x000000ff35357207 */ /* 0x000fe40004000000 */
[----:B------:R-:W-:Y:S02]  /*e840*/  SEL R29, R29, RZ, !P0 ;  /* 0x000000ff1d1d7207 */ /* 0x000fe40004000000 */
[----:B------:R1:W-:Y:S01]  /*e850*/  LDGSTS.E [R11+0x600], [R30.64], P3 ;  /* 0x006000001e0b7fae */ /* 0x0003e20009921844 */
[----:B------:R-:W-:Y:S01]  /*e860*/  ISETP.NE.U32.AND P2, PT, R53, RZ, PT ;  /* 0x000000ff3500720c */ /* 0x000fe20003f45070 */
[----:B------:R-:W-:Y:S01]  /*e870*/  IMAD.X R53, R14, 0x1, R138, P5 ;  /* 0x000000010e357824 */ /* 0x000fe200028e068a */
[----:B------:R-:W-:Y:S02]  /*e880*/  ISETP.GT.AND P5, PT, R16, 0x17, PT ;  /* 0x000000171000780c */ /* 0x000fe40003fa4270 */
[----:B------:R-:W-:-:S02]  /*e890*/  ISETP.NE.U32.AND P4, PT, R29, RZ, PT ;  /* 0x000000ff1d00720c */ /* 0x000fc40003f85070 */
[----:B------:R3:W-:Y:S01]  /*e8a0*/  LDGSTS.E [R11+0xe00], [R52.64], P1 ;  /* 0x00e00000340b7fae */ /* 0x0007e20008921844 */
[----:B-1----:R-:W-:Y:S02]  /*e8b0*/  IADD3 R30, P3, R15, R145, RZ ;  /* 0x000000910f1e7210 */ /* 0x002fe40007f7e0ff */
[----:B------:R-:W-:-:S03]  /*e8c0*/  SEL R54, RZ, 0x4, !P5 ;  /* 0x00000004ff367807 */ /* 0x000fc60006800000 */
[----:B------:R-:W-:Y:S01]  /*e8d0*/  IMAD.X R31, R14, 0x1, R146, P3 ;  /* 0x000000010e1f7824 */ /* 0x000fe200018e0692 */
[----:B------:R-:W-:Y:S02]  /*e8e0*/  ISETP.GT.AND P3, PT, R16, 0x1f, PT ;  /* 0x0000001f1000780c */ /* 0x000fe40003f64270 */
[----:B---3--:R-:W-:Y:S02]  /*e8f0*/  IADD3 R52, P5, R15, R153, RZ ;  /* 0x000000990f347210 */ /* 0x008fe40007fbe0ff */
[----:B------:R-:W-:Y:S01]  /*e900*/  SEL R60, RZ, 0x4, !P3 ;  /* 0x00000004ff3c7807 */ /* 0x000fe20005800000 */
[----:B------:R1:W-:Y:S02]  /*e910*/  LDGSTS.E [R11+0x1600], [R30.64], P6 ;  /* 0x016000001e0b7fae */ /* 0x0003e4000b121844 */
[----:B------:R-:W-:Y:S01]  /*e920*/  IMAD.X R53, R14, 0x1, R154, P5 ;  /* 0x000000010e357824 */ /* 0x000fe200028e069a */
[----:B------:R-:W-:-:S04]  /*e930*/  SEL R60, R60, RZ, !P0 ;  /* 0x000000ff3c3c7207 */ /* 0x000fc80004000000 */
[----:B------:R3:W-:Y:S01]  /*e940*/  LDGSTS.E [R11+0x1e00], [R52.64], P4 ;  /* 0x01e00000340b7fae */ /* 0x0007e2000a121844 */
[----:B------:R-:W-:-:S03]  /*e950*/  ISETP.NE.U32.AND P4, PT, R60, RZ, PT ;  /* 0x000000ff3c00720c */ /* 0x000fc60003f85070 */
[----:B------:R-:W2:Y:S01]  /*e960*/  LDL R60, [R1+0x18] ;  /* 0x00001800013c7983 */ /* 0x000ea20000100800 */
[----:B------:R-:W-:Y:S02]  /*e970*/  ISETP.GT.AND P1, PT, R16, 0x1b, PT ;  /* 0x0000001b1000780c */ /* 0x000fe40003f24270 */
[----:B------:R-:W-:Y:S02]  /*e980*/  SEL R54, R54, RZ, !P0 ;  /* 0x000000ff36367207 */ /* 0x000fe40004000000 */
[----:B------:R-:W-:Y:S02]  /*e990*/  SEL R29, RZ, 0x4, !P1 ;  /* 0x00000004ff1d7807 */ /* 0x000fe40004800000 */
[----:B------:R-:W-:Y:S02]  /*e9a0*/  ISETP.NE.U32.AND P1, PT, R54, RZ, PT ;  /* 0x000000ff3600720c */ /* 0x000fe40003f25070 */
[----:B------:R-:W-:Y:S02]  /*e9b0*/  IADD3 R54, P5, R15, R161, RZ ;  /* 0x000000a10f367210 */ /* 0x000fe40007fbe0ff */
[----:B------:R-:W-:-:S02]  /*e9c0*/  SEL R29, R29, RZ, !P0 ;  /* 0x000000ff1d1d7207 */ /* 0x000fc40004000000 */
[----:B---3--:R-:W-:Y:S01]  /*e9d0*/  IADD3 R52, P6, R15, R169, RZ ;  /* 0x000000a90f347210 */ /* 0x008fe20007fde0ff */
[----:B------:R-:W-:Y:S01]  /*e9e0*/  IMAD.X R55, R14, 0x1, R162, P5 ;  /* 0x000000010e377824 */ /* 0x000fe200028e06a2 */
[----:B------:R-:W-:Y:S02]  /*e9f0*/  ISETP.GT.AND P5, PT, R16, 0x23, PT ;  /* 0x000000231000780c */ /* 0x000fe40003fa4270 */
[----:B------:R-:W-:Y:S01]  /*ea00*/  ISETP.NE.U32.AND P3, PT, R29, RZ, PT ;  /* 0x000000ff1d00720c */ /* 0x000fe20003f65070 */
[----:B------:R-:W-:Y:S01]  /*ea10*/  IMAD.X R53, R14, 0x1, R170, P6 ;  /* 0x000000010e357824 */ /* 0x000fe200030e06aa */
[----:B------:R-:W-:Y:S01]  /*ea20*/  SEL R29, RZ, 0x4, !P5 ;  /* 0x00000004ff1d7807 */ /* 0x000fe20006800000 */
[----:B------:R3:W-:Y:S01]  /*ea30*/  LDGSTS.E [R11+0x2600], [R54.64], P2 ;  /* 0x02600000360b7fae */ /* 0x0007e20009121844 */
[C---:B------:R-:W-:Y:S02]  /*ea40*/  ISETP.GT.AND P2, PT, R16.reuse, 0x27, PT ;  /* 0x000000271000780c */ /* 0x040fe40003f44270 */
[----:B------:R-:W-:Y:S01]  /*ea50*/  SEL R29, R29, RZ, !P0 ;  /* 0x000000ff1d1d7207 */ /* 0x000fe20004000000 */
[----:B------:R4:W-:Y:S01]  /*ea60*/  LDGSTS.E [R11+0x2e00], [R52.64], P1 ;  /* 0x02e00000340b7fae */ /* 0x0009e20008921844 */
[----:B------:R-:W-:-:S02]  /*ea70*/  ISETP.GT.AND P5, PT, R16, 0x2b, PT ;  /* 0x0000002b1000780c */ /* 0x000fc40003fa4270 */
[----:B-1----:R-:W-:Y:S02]  /*ea80*/  SEL R31, RZ, 0x4, !P2 ;  /* 0x00000004ff1f7807 */ /* 0x002fe40005000000 */
[----:B---3--:R-:W-:Y:S02]  /*ea90*/  IADD3 R54, P6, R15, R177, RZ ;  /* 0x000000b10f367210 */ /* 0x008fe40007fde0ff */
[----:B------:R-:W-:-:S03]  /*eaa0*/  ISETP.NE.U32.AND P2, PT, R29, RZ, PT ;  /* 0x000000ff1d00720c */ /* 0x000fc60003f45070 */
[C---:B------:R-:W-:Y:S01]  /*eab0*/  IMAD.X R55, R14.reuse, 0x1, R178, P6 ;  /* 0x000000010e377824 */ /* 0x040fe200030e06b2 */
[----:B------:R-:W-:Y:S02]  /*eac0*/  SEL R29, RZ, 0x4, !P5 ;  /* 0x00000004ff1d7807 */ /* 0x000fe40006800000 */
[----:B------:R-:W-:Y:S02]  /*ead0*/  IADD3 R30, P5, R15, R185, RZ ;  /* 0x000000b90f1e7210 */ /* 0x000fe40007fbe0ff */
[----:B------:R-:W-:Y:S01]  /*eae0*/  SEL R31, R31, RZ, !P0 ;  /* 0x000000ff1f1f7207 */ /* 0x000fe20004000000 */
[----:B------:R1:W-:Y:S01]  /*eaf0*/  LDGSTS.E [R11+0x3600], [R54.64], P3 ;  /* 0x03600000360b7fae */ /* 0x0003e20009921844 */
[----:B----4-:R-:W-:Y:S02]  /*eb00*/  IADD3 R52, P3, R15, R193, RZ ;  /* 0x000000c10f347210 */ /* 0x010fe40007f7e0ff */
[----:B------:R-:W-:Y:S01]  /*eb10*/  ISETP.NE.U32.AND P6, PT, R31, RZ, PT ;  /* 0x000000ff1f00720c */ /* 0x000fe20003fc5070 */
[C---:B------:R-:W-:Y:S01]  /*eb20*/  IMAD.X R31, R14.reuse, 0x1, R186, P5 ;  /* 0x000000010e1f7824 */ /* 0x040fe200028e06ba */
[----:B------:R-:W-:Y:S01]  /*eb30*/  SEL R29, R29, RZ, !P0 ;  /* 0x000000ff1d1d7207 */ /* 0x000fe20004000000 */
[----:B------:R-:W-:Y:S01]  /*eb40*/  IMAD.X R53, R14, 0x1, R194, P3 ;  /* 0x000000010e357824 */ /* 0x000fe200018e06c2 */
[----:B------:R-:W-:-:S02]  /*eb50*/  ISETP.GT.AND P5, PT, R16, 0x2f, PT ;  /* 0x0000002f1000780c */ /* 0x000fc40003fa4270 */
[----:B------:R-:W-:Y:S01]  /*eb60*/  ISETP.GT.AND P3, PT, R16, 0x33, PT ;  /* 0x000000331000780c */ /* 0x000fe20003f64270 */
[----:B------:R3:W-:Y:S01]  /*eb70*/  LDGSTS.E [R11+0x3e00], [R30.64], P4 ;  /* 0x03e000001e0b7fae */ /* 0x0007e2000a121844 */
[----:B------:R-:W-:Y:S02]  /*eb80*/  ISETP.NE.U32.AND P1, PT, R29, RZ, PT ;  /* 0x000000ff1d00720c */ /* 0x000fe40003f25070 */
[----:B------:R-:W-:Y:S01]  /*eb90*/  SEL R29, RZ, 0x4, !P5 ;  /* 0x00000004ff1d7807 */ /* 0x000fe20006800000 */
[----:B------:R4:W-:Y:S01]  /*eba0*/  LDGSTS.E [R11+0x4600], [R52.64], P2 ;  /* 0x04600000340b7fae */ /* 0x0009e20009121844 */
[----:B-1----:R-:W-:Y:S02]  /*ebb0*/  SEL R55, RZ, 0x4, !P3 ;  /* 0x00000004ff377807 */ /* 0x002fe40005800000 */
[----:B---3--:R-:W-:Y:S02]  /*ebc0*/  IADD3 R30, P4, R15, R201, RZ ;  /* 0x000000c90f1e7210 */ /* 0x008fe40007f9e0ff */
[----:B------:R-:W-:-:S02]  /*ebd0*/  SEL R29, R29, RZ, !P0 ;  /* 0x000000ff1d1d7207 */ /* 0x000fc40004000000 */
[----:B------:R-:W-:Y:S01]  /*ebe0*/  SEL R55, R55, RZ, !P0 ;  /* 0x000000ff37377207 */ /* 0x000fe20004000000 */
[----:B------:R-:W-:Y:S01]  /*ebf0*/  IMAD.X R31, R14, 0x1, R202, P4 ;  /* 0x000000010e1f7824 */ /* 0x000fe200020e06ca */
[----:B------:R-:W-:Y:S02]  /*ec00*/  IADD3 R54, P4, R15, R209, RZ ;  /* 0x000000d10f367210 */ /* 0x000fe40007f9e0ff */
[----:B------:R-:W-:Y:S02]  /*ec10*/  ISETP.GT.AND P5, PT, R16, 0x37, PT ;  /* 0x000000371000780c */ /* 0x000fe40003fa4270 */
[----:B------:R-:W-:Y:S01]  /*ec20*/  ISETP.NE.U32.AND P3, PT, R29, RZ, PT ;  /* 0x000000ff1d00720c */ /* 0x000fe20003f65070 */
[----:B------:R1:W-:Y:S01]  /*ec30*/  LDGSTS.E [R11+0x4e00], [R30.64], P6 ;  /* 0x04e000001e0b7fae */ /* 0x0003e2000b121844 */
[----:B------:R-:W-:Y:S01]  /*ec40*/  ISETP.NE.U32.AND P2, PT, R55, RZ, PT ;  /* 0x000000ff3700720c */ /* 0x000fe20003f45070 */
[----:B------:R-:W-:Y:S01]  /*ec50*/  IMAD.X R55, R14, 0x1, R210, P4 ;  /* 0x000000010e377824 */ /* 0x000fe200020e06d2 */
[----:B------:R-:W-:-:S02]  /*ec60*/  SEL R29, RZ, 0x4, !P5 ;  /* 0x00000004ff1d7807 */ /* 0x000fc40006800000 */
[C---:B------:R-:W-:Y:S02]  /*ec70*/  ISETP.GT.AND P5, PT, R16.reuse, 0x3b, PT ;  /* 0x0000003b1000780c */ /* 0x040fe40003fa4270 */
[----:B------:R-:W-:Y:S01]  /*ec80*/  SEL R29, R29, RZ, !P0 ;  /* 0x000000ff1d1d7207 */ /* 0x000fe20004000000 */
[----:B------:R3:W-:Y:S01]  /*ec90*/  LDGSTS.E [R11+0x5600], [R54.64], P1 ;  /* 0x05600000360b7fae */ /* 0x0007e20008921844 */
[----:B------:R-:W-:Y:S02]  /*eca0*/  ISETP.GT.AND P6, PT, R16, 0x3f, PT ;  /* 0x0000003f1000780c */ /* 0x000fe40003fc4270 */
[----:B----4-:R-:W-:Y:S02]  /*ecb0*/  IADD3 R52, P1, R15, R217, RZ ;  /* 0x000000d90f347210 */ /* 0x010fe40007f3e0ff */
[----:B------:R-:W-:Y:S02]  /*ecc0*/  ISETP.NE.U32.AND P4, PT, R29, RZ, PT ;  /* 0x000000ff1d00720c */ /* 0x000fe40003f85070 */
[----:B------:R-:W-:Y:S01]  /*ecd0*/  SEL R29, RZ, 0x4, !P5 ;  /* 0x00000004ff1d7807 */ /* 0x000fe20006800000 */
[----:B------:R-:W-:Y:S01]  /*ece0*/  IMAD.X R53, R14, 0x1, R218, P1 ;  /* 0x000000010e357824 */ /* 0x000fe200008e06da */
[----:B------:R-:W-:-:S02]  /*ecf0*/  ISETP.GE.AND P5, PT, R61, R16, PT ;  /* 0x000000103d00720c */ /* 0x000fc40003fa6270 */
[----:B---3--:R-:W-:Y:S02]  /*ed00*/  SEL R54, RZ, 0x4, !P6 ;  /* 0x00000004ff367807 */ /* 0x008fe40007000000 */
[----:B------:R3:W-:Y:S01]  /*ed10*/  LDGSTS.E [R11+0x5e00], [R52.64], P3 ;  /* 0x05e00000340b7fae */ /* 0x0007e20009921844 */
[----:B-1----:R-:W-:Y:S02]  /*ed20*/  IADD3 R30, P1, R15, R225, RZ ;  /* 0x000000e10f1e7210 */ /* 0x002fe40007f3e0ff */
[----:B------:R-:W-:Y:S01]  /*ed30*/  SEL R29, R29, RZ, !P0 ;  /* 0x000000ff1d1d7207 */ /* 0x000fe20004000000 */
[----:B------:R-:W4:Y:S01]  /*ed40*/  LDL R61, [R1+0xbc] ;  /* 0x0000bc00013d7983 */ /* 0x000f220000100800 */
[----:B------:R-:W-:Y:S02]  /*ed50*/  SEL R54, R54, RZ, !P0 ;  /* 0x000000ff36367207 */ /* 0x000fe40004000000 */
[----:B------:R-:W-:Y:S01]  /*ed60*/  SEL R55, RZ, 0x4, P5 ;  /* 0x00000004ff377807 */ /* 0x000fe20002800000 */
[----:B------:R-:W-:Y:S01]  /*ed70*/  IMAD.X R31, R14, 0x1, R226, P1 ;  /* 0x000000010e1f7824 */ /* 0x000fe200008e06e2 */
[----:B------:R-:W-:-:S02]  /*ed80*/  ISETP.NE.U32.AND P5, PT, R29, RZ, PT ;  /* 0x000000ff1d00720c */ /* 0x000fc40003fa5070 */
[----:B------:R-:W-:Y:S02]  /*ed90*/  ISETP.NE.U32.AND P1, PT, R54, RZ, PT ;  /* 0x000000ff3600720c */ /* 0x000fe40003f25070 */
[----:B------:R-:W-:Y:S01]  /*eda0*/  SEL R55, R55, RZ, !P0 ;  /* 0x000000ff37377207 */ /* 0x000fe20004000000 */
[----:B------:R1:W-:Y:S01]  /*edb0*/  LDGSTS.E [R11+0x6600], [R30.64], P2 ;  /* 0x066000001e0b7fae */ /* 0x0003e20009121844 */
[C---:B------:R-:W-:Y:S02]  /*edc0*/  IADD3 R54, P0, R15.reuse, R233, RZ ;  /* 0x000000e90f367210 */ /* 0x040fe40007f1e0ff */
[----:B---3--:R-:W-:Y:S02]  /*edd0*/  IADD3 R52, P6, R15, R241, RZ ;  /* 0x000000f10f347210 */ /* 0x008fe40007fde0ff */
[----:B------:R-:W-:Y:S01]  /*ede0*/  ISETP.NE.U32.AND P3, PT, R55, RZ, PT ;  /* 0x000000ff3700720c */ /* 0x000fe20003f65070 */
[C---:B------:R-:W-:Y:S02]  /*edf0*/  IMAD.X R55, R14.reuse, 0x1, R234, P0 ;  /* 0x000000010e377824 */ /* 0x040fe400000e06ea */
[----:B------:R-:W-:-:S03]  /*ee00*/  IMAD.X R53, R14, 0x1, R242, P6 ;  /* 0x000000010e357824 */ /* 0x000fc600030e06f2 */
[----:B------:R3:W-:Y:S01]  /*ee10*/  LDGSTS.E [R11+0x6e00], [R54.64], P4 ;  /* 0x06e00000360b7fae */ /* 0x0007e2000a121844 */
[----:B-1----:R-:W-:-:S03]  /*ee20*/  IADD3 R30, P0, R15, R249, RZ ;  /* 0x000000f90f1e7210 */ /* 0x002fc60007f1e0ff */
[----:B------:R2:W-:Y:S02]  /*ee30*/  LDGSTS.E [R11+0x7600], [R52.64], P5 ;  /* 0x07600000340b7fae */ /* 0x0005e4000a921844 */
[----:B------:R-:W-:-:S05]  /*ee40*/  IMAD.X R31, R14, 0x1, R250, P0 ;  /* 0x000000010e1f7824 */ /* 0x000fca00000e06fa */
[----:B------:R1:W-:Y:S01]  /*ee50*/  LDGSTS.E [R11+0x7e00], [R30.64], P1 ;  /* 0x07e000001e0b7fae */ /* 0x0003e20008921844 */
[C---:B---3--:R-:W-:Y:S01]  /*ee60*/  IADD3 R54, P2, R17.reuse, R251, RZ ;  /* 0x000000fb11367210 */ /* 0x048fe20007f5e0ff */
[----:B------:R-:W-:Y:S02]  /*ee70*/  IMAD R29, R10, 0x4000, R7 ;  /* 0x000040000a1d7824 */ /* 0x000fe400078e0207 */
[----:B------:R-:W0:Y:S01]  /*ee80*/  LDGDEPBAR ;  /* 0x00000000000079af */ /* 0x000e220000000000 */
[C---:B-1----:R-:W-:Y:S02]  /*ee90*/  IADD3 R30, P1, R17.reuse, R84, RZ ;  /* 0x00000054111e7210 */ /* 0x042fe40007f3e0ff */
[----:B--2---:R-:W-:Y:S01]  /*eea0*/  IADD3 R52, P0, R17, R60, RZ ;  /* 0x0000003c11347210 */ /* 0x004fe20007f1e0ff */
[C---:B------:R-:W-:Y:S01]  /*eeb0*/  IMAD.X R55, R9.reuse, 0x1, R252, P2 ;  /* 0x0000000109377824 */ /* 0x040fe200010e06fc */
[----:B------:R-:W2:Y:S01]  /*eec0*/  LDL R60, [R1] ;  /* 0x00000000013c7983 */ /* 0x000ea20000100800 */
[----:B------:R-:W-:-:S03]  /*eed0*/  IMAD.X R31, R9, 0x1, R62, P1 ;  /* 0x00000001091f7824 */ /* 0x000fc600008e063e */
[----:B------:R-:W3:Y:S01]  /*eee0*/  LDL R62, [R1+0x4] ;  /* 0x00000400013e7983 */ /* 0x000ee20000100800 */
[----:B------:R-:W-:-:S03]  /*eef0*/  IMAD.X R53, R9, 0x1, R63, P0 ;  /* 0x0000000109357824 */ /* 0x000fc600000e063f */
[----:B------:R-:W3:Y:S04]  /*ef00*/  LDL R63, [R1+0xdc] ;  /* 0x0000dc00013f7983 */ /* 0x000ee80000100800 */
[----:B------:R1:W-:Y:S04]  /*ef10*/  LDGSTS.E [R29+0x28000], [R54.64], P3 ;  /* 0x28000000361d7fae */ /* 0x0003e80009921844 */
[----:B------:R-:W3:Y:S04]  /*ef20*/  LDL R11, [R1+0x20] ;  /* 0x00002000010b7983 */ /* 0x000ee80000100800 */
[----:B------:R1:W-:Y:S02]  /*ef30*/  LDGSTS.E [R29+0x28800], [R52.64], P3 ;  /* 0x28800000341d7fae */ /* 0x0003e40009921844 */
[----:B-1----:R-:W-:-:S02]  /*ef40*/  IADD3 R54, P0, R17, R71, RZ ;  /* 0x0000004711367210 */ /* 0x002fc40007f1e0ff */
[----:B------:R1:W-:Y:S03]  /*ef50*/  LDGSTS.E [R29+0x29000], [R30.64], P3 ;  /* 0x290000001e1d7fae */ /* 0x0003e60009921844 */
[----:B------:R-:W-:Y:S01]  /*ef60*/  IMAD.X R55, R9, 0x1, R67, P0 ;  /* 0x0000000109377824 */ /* 0x000fe200000e0643 */
[----:B------:R-:W3:Y:S04]  /*ef70*/  LDL R84, [R1+0xc0] ;  /* 0x0000c00001547983 */ /* 0x000ee80000100800 */
[----:B------:R-:W3:Y:S01]  /*ef80*/  LDL R67, [R1+0x40] ;  /* 0x0000400001437983 */ /* 0x000ee20000100800 */
[C---:B------:R-:W-:Y:S02]  /*ef90*/  IADD3 R52, P1, R17.reuse, R70, RZ ;  /* 0x0000004611347210 */ /* 0x040fe40007f3e0ff */
[----:B-1----:R-:W-:Y:S01]  /*efa0*/  IADD3 R30, P0, R17, R66, RZ ;  /* 0x00000042111e7210 */ /* 0x002fe20007f1e0ff */
[----:B------:R1:W-:Y:S04]  /*efb0*/  LDGSTS.E [R29+0x29800], [R54.64], P3 ;  /* 0x29800000361d7fae */ /* 0x0003e80009921844 */
[----:B------:R-:W3:Y:S01]  /*efc0*/  LDL R66, [R1+0x24] ;  /* 0x0000240001427983 */ /* 0x000ee20000100800 */
[----:B------:R-:W-:-:S02]  /*efd0*/  IMAD.X R53, R9, 0x1, R69, P1 ;  /* 0x0000000109357824 */ /* 0x000fc400008e0645 */
[----:B------:R-:W-:Y:S01]  /*efe0*/  IMAD.X R31, R9, 0x1, R64, P0 ;  /* 0x00000001091f7824 */ /* 0x000fe200000e0640 */
[----:B------:R-:W3:Y:S01]  /*eff0*/  LDL R71, [R1+0xe0] ;  /* 0x0000e00001477983 */ /* 0x000ee20000100800 */
[----:B-1----:R-:W-:-:S03]  /*f000*/  IADD3 R54, P1, R17, R65, RZ ;  /* 0x0000004111367210 */ /* 0x002fc60007f3e0ff */
[----:B------:R-:W3:Y:S04]  /*f010*/  LDL R64, [R1+0x64] ;  /* 0x0000640001407983 */ /* 0x000ee80000100800 */
[----:B------:R-:W3:Y:S04]  /*f020*/  LDL R65, [R1+0x80] ;  /* 0x0000800001417983 */ /* 0x000ee80000100800 */
[----:B------:R1:W-:Y:S04]  /*f030*/  LDGSTS.E [R29+0x2a000], [R52.64], P3 ;  /* 0x2a000000341d7fae */ /* 0x0003e80009921844 */
[----:B------:R2:W-:Y:S04]  /*f040*/  LDGSTS.E [R29+0x2a800], [R30.64], P3 ;  /* 0x2a8000001e1d7fae */ /* 0x0005e80009921844 */
[----:B------:R-:W3:Y:S04]  /*f050*/  LDL R70, [R1+0xc4] ;  /* 0x0000c40001467983 */ /* 0x000ee80000100800 */
[----:B------:R-:W3:Y:S01]  /*f060*/  LDL R69, [R1+0xe4] ;  /* 0x0000e40001457983 */ /* 0x000ee20000100800 */
[----:B-1----:R-:W-:-:S03]  /*f070*/  IADD3 R52, P2, R17, R68, RZ ;  /* 0x0000004411347210 */ /* 0x002fc60007f5e0ff */
[----:B------:R-:W3:Y:S01]  /*f080*/  LDL R68, [R1+0xc] ;  /* 0x00000c0001447983 */ /* 0x000ee20000100800 */
[----:B----4-:R-:W-:-:S03]  /*f090*/  IMAD.X R55, R9, 0x1, R61, P1 ;  /* 0x0000000109377824 */ /* 0x010fc600008e063d */
[----:B------:R-:W4:Y:S04]  /*f0a0*/  LDL R61, [R1+0x84] ;  /* 0x00008400013d7983 */ /* 0x000f280000100800 */
[----:B------:R1:W-:Y:S01]  /*f0b0*/  LDGSTS.E [R29+0x2b000], [R54.64], P3 ;  /* 0x2b000000361d7fae */ /* 0x0003e20009921844 */
[----:B--2---:R-:W-:-:S03]  /*f0c0*/  IADD3 R30, P0, R17, R60, RZ ;  /* 0x0000003c111e7210 */ /* 0x004fc60007f1e0ff */
[----:B------:R-:W2:Y:S02]  /*f0d0*/  LDL R60, [R1+0xa4] ;  /* 0x0000a400013c7983 */ /* 0x000ea40000100800 */
[C---:B---3--:R-:W-:Y:S02]  /*f0e0*/  IMAD.X R31, R9.reuse, 0x1, R62, P0 ;  /* 0x00000001091f7824 */ /* 0x048fe400000e063e */
[----:B------:R-:W3:Y:S01]  /*f0f0*/  LDL R62, [R1+0x28] ;  /* 0x00002800013e7983 */ /* 0x000ee20000100800 */
[----:B------:R-:W-:-:S03]  /*f100*/  IMAD.X R53, R9, 0x1, R63, P2 ;  /* 0x0000000109357824 */ /* 0x000fc600010e063f */
[----:B------:R-:W3:Y:S04]  /*f110*/  LDL R63, [R1+0x8] ;  /* 0x00000800013f7983 */ /* 0x000ee80000100800 */
[----:B------:R1:W-:Y:S02]  /*f120*/  LDGSTS.E [R29+0x2b800], [R52.64], P3 ;  /* 0x2b800000341d7fae */ /* 0x0003e40009921844 */
[----:B-1----:R-:W-:Y:S02]  /*f130*/  IADD3 R54, P1, R17, R11, RZ ;  /* 0x0000000b11367210 */ /* 0x002fe40007f3e0ff */
[----:B------:R-:W-:-:S05]  /*f140*/  LOP3.LUT R11, R7, 0x20, RZ, 0x3c, !PT ;  /* 0x00000020070b7812 */ /* 0x000fca00078e3cff */
[----:B------:R-:W-:-:S05]  /*f150*/  IMAD R11, R10, 0x4000, R11 ;  /* 0x000040000a0b7824 */ /* 0x000fca00078e020b */
[----:B------:R1:W-:Y:S01]  /*f160*/  LDGSTS.E [R11+0x28200], [R30.64], P3 ;  /* 0x282000001e0b7fae */ /* 0x0003e20009921844 */
[----:B------:R-:W-:-:S03]  /*f170*/  IADD3 R52, P0, R17, R67, RZ ;  /* 0x0000004311347210 */ /* 0x000fc60007f1e0ff */
[----:B------:R-:W3:Y:S02]  /*f180*/  LDL R67, [R1+0x48] ;  /* 0x0000480001437983 */ /* 0x000ee40000100800 */
[----:B------:R-:W-:Y:S01]  /*f190*/  IMAD.X R53, R9, 0x1, R86, P0 ;  /* 0x0000000109357824 */ /* 0x000fe200000e0656 */
[----:B------:R-:W-:Y:S01]  /*f1a0*/  LOP3.LUT R29, R7, 0x40, RZ, 0x3c, !PT ;  /* 0x00000040071d7812 */ /* 0x000fe200078e3cff */
[----:B------:R-:W3:Y:S01]  /*f1b0*/  LDL R86, [R1+0x30] ;  /* 0x0000300001567983 */ /* 0x000ee20000100800 */
[----:B------:R-:W-:Y:S01]  /*f1c0*/  IMAD.X R55, R9, 0x1, R66, P1 ;  /* 0x0000000109377824 */ /* 0x000fe200008e0642 */
[----:B-1----:R-:W-:Y:S02]  /*f1d0*/  IADD3 R30, P1, R17, R87, RZ ;  /* 0x00000057111e7210 */ /* 0x002fe40007f3e0ff */
[----:B------:R-:W3:Y:S04]  /*f1e0*/  LDL R66, [R1+0x2c] ;  /* 0x00002c0001427983 */ /* 0x000ee80000100800 */
[----:B------:R1:W-:Y:S01]  /*f1f0*/  LDGSTS.E [R11+0x28a00], [R54.64], P3 ;  /* 0x28a00000360b7fae */ /* 0x0003e20009921844 */
[----:B------:R-:W-:-:S03]  /*f200*/  IMAD.X R31, R9, 0x1, R64, P1 ;  /* 0x00000001091f7824 */ /* 0x000fc600008e0640 */
[----:B------:R1:W-:Y:S04]  /*f210*/  LDGSTS.E [R11+0x29200], [R52.64], P3 ;  /* 0x29200000340b7fae */ /* 0x0003e80009921844 */
[----:B------:R-:W3:Y:S01]  /*f220*/  LDL R64, [R1+0x4c] ;  /* 0x00004c0001407983 */ /* 0x000ee20000100800 */
[----:B-1----:R-:W-:-:S03]  /*f230*/  IADD3 R54, P0, R17, R65, RZ ;  /* 0x0000004111367210 */ /* 0x002fc60007f1e0ff */
[----:B------:R1:W-:Y:S01]  /*f240*/  LDGSTS.E [R11+0x29a00], [R30.64], P3 ;  /* 0x29a000001e0b7fae */ /* 0x0003e20009921844 */
[----:B------:R-:W-:-:S03]  /*f250*/  IADD3 R52, P1, R17, R85, RZ ;  /* 0x0000005511347210 */ /* 0x000fc60007f3e0ff */
[----:B------:R-:W3:Y:S01]  /*f260*/  LDL R65, [R1+0x68] ;  /* 0x0000680001417983 */ /* 0x000ee20000100800 */
[----:B------:R-:W-:-:S03]  /*f270*/  IMAD R29, R10, 0x4000, R29 ;  /* 0x000040000a1d7824 */ /* 0x000fc600078e021d */
[----:B------:R-:W3:Y:S04]  /*f280*/  LDL R87, [R1+0x10] ;  /* 0x0000100001577983 */ /* 0x000ee80000100800 */
[----:B------:R-:W3:Y:S01]  /*f290*/  LDL R85, [R1+0x14] ;  /* 0x0000140001557983 */ /* 0x000ee20000100800 */
[----:B----4-:R-:W-:-:S03]  /*f2a0*/  IMAD.X R55, R9, 0x1, R61, P0 ;  /* 0x0000000109377824 */ /* 0x010fc600000e063d */
[----:B------:R-:W4:Y:S01]  /*f2b0*/  LDL R61, [R1+0x88] ;  /* 0x00008800013d7983 */ /* 0x000f220000100800 */
[----:B-1----:R-:W-:-:S03]  /*f2c0*/  IADD3 R30, P0, R17, R84, RZ ;  /* 0x00000054111e7210 */ /* 0x002fc60007f1e0ff */
[----:B------:R1:W-:Y:S02]  /*f2d0*/  LDGSTS.E [R11+0x2a200], [R54.64], P3 ;  /* 0x2a200000360b7fae */ /* 0x0003e40009921844 */
[C---:B------:R-:W-:Y:S02]  /*f2e0*/  IMAD.X R31, R9.reuse, 0x1, R70, P0 ;  /* 0x00000001091f7824 */ /* 0x040fe400000e0646 */
[----:B------:R-:W4:Y:S04]  /*f2f0*/  LDL R84, [R1+0x50] ;  /* 0x0000500001547983 */ /* 0x000f280000100800 */
[----:B------:R-:W4:Y:S01]  /*f300*/  LDL R70, [R1+0x90] ;  /* 0x0000900001467983 */ /* 0x000f220000100800 */
[----:B--2---:R-:W-:-:S03]  /*f310*/  IMAD.X R53, R9, 0x1, R60, P1 ;  /* 0x0000000109357824 */ /* 0x004fc600008e063c */
[----:B------:R-:W2:Y:S01]  /*f320*/  LDL R60, [R1+0x6c] ;  /* 0x00006c00013c7983 */ /* 0x000ea20000100800 */
[----:B-1----:R-:W-:-:S03]  /*f330*/  IADD3 R54, P1, R17, R71, RZ ;  /* 0x0000004711367210 */ /* 0x002fc60007f3e0ff */
[----:B------:R3:W-:Y:S02]  /*f340*/  LDGSTS.E [R11+0x2aa00], [R52.64], P3 ;  /* 0x2aa00000340b7fae */ /* 0x0007e40009921844 */
[----:B------:R-:W-:Y:S02]  /*f350*/  IMAD.X R55, R9, 0x1, R69, P1 ;  /* 0x0000000109377824 */ /* 0x000fe400008e0645 */
[----:B------:R1:W-:Y:S04]  /*f360*/  LDGSTS.E [R11+0x2b200], [R30.64], P3 ;  /* 0x2b2000001e0b7fae */ /* 0x0003e80009921844 */
[----:B------:R3:W-:Y:S02]  /*f370*/  LDGSTS.E [R11+0x2ba00], [R54.64], P3 ;  /* 0x2ba00000360b7fae */ /* 0x0007e40009921844 */
[----:B---3--:R-:W-:-:S02]  /*f380*/  IADD3 R52, P0, R17, R63, RZ ;  /* 0x0000003f11347210 */ /* 0x008fc40007f1e0ff */
[----:B------:R-:W3:Y:S01]  /*f390*/  LDL R71, [R1+0x54] ;  /* 0x0000540001477983 */ /* 0x000ee20000100800 */
[----:B-1----:R-:W-:-:S03]  /*f3a0*/  IADD3 R30, P1, R17, R62, RZ ;  /* 0x0000003e111e7210 */ /* 0x002fc60007f3e0ff */
[----:B------:R-:W3:Y:S04]  /*f3b0*/  LDL R63, [R1+0xa8] ;  /* 0x0000a800013f7983 */ /* 0x000ee80000100800 */
[----:B------:R-:W3:Y:S01]  /*f3c0*/  LDL R62, [R1+0x8c] ;  /* 0x00008c00013e7983 */ /* 0x000ee20000100800 */
[----:B------:R-:W-:-:S03]  /*f3d0*/  IMAD.X R53, R9, 0x1, R68, P0 ;  /* 0x0000000109357824 */ /* 0x000fc600000e0644 */
[----:B------:R-:W3:Y:S01]  /*f3e0*/  LDL R11, [R1+0xec] ;  /* 0x0000ec00010b7983 */ /* 0x000ee20000100800 */
[----:B------:R-:W-:-:S03]  /*f3f0*/  IADD3 R54, P0, R17, R67, RZ ;  /* 0x0000004311367210 */ /* 0x000fc60007f1e0ff */
[----:B------:R1:W-:Y:S04]  /*f400*/  LDGSTS.E [R29+0x28400], [R52.64], P3 ;  /* 0x28400000341d7fae */ /* 0x0003e80009921844 */
[----:B------:R-:W3:Y:S01]  /*f410*/  LDL R69, [R1+0x74] ;  /* 0x0000740001457983 */ /* 0x000ee20000100800 */
[----:B------:R-:W-:-:S03]  /*f420*/  IMAD.X R31, R9, 0x1, R66, P1 ;  /* 0x00000001091f7824 */ /* 0x000fc600008e0642 */
[----:B------:R-:W3:Y:S04]  /*f430*/  LDL R68, [R1+0xb0] ;  /* 0x0000b00001447983 */ /* 0x000ee80000100800 */
[----:B------:R4:W-:Y:S04]  /*f440*/  LDGSTS.E [R29+0x28c00], [R30.64], P3 ;  /* 0x28c000001e1d7fae */ /* 0x0009e80009921844 */
[----:B------:R-:W3:Y:S01]  /*f450*/  LDL R66, [R1+0x94] ;  /* 0x0000940001427983 */ /* 0x000ee20000100800 */
[----:B------:R-:W-:-:S03]  /*f460*/  IMAD.X R55, R9, 0x1, R64, P0 ;  /* 0x0000000109377824 */ /* 0x000fc600000e0640 */
[----:B------:R-:W3:Y:S04]  /*f470*/  LDL R67, [R1+0xd0] ;  /* 0x0000d00001437983 */ /* 0x000ee80000100800 */
[----:B------:R2:W-:Y:S01]  /*f480*/  LDGSTS.E [R29+0x29400], [R54.64], P3 ;  /* 0x29400000361d7fae */ /* 0x0005e20009921844 */
[----:B-1----:R-:W-:-:S03]  /*f490*/  IADD3 R52, P1, R17, R65, RZ ;  /* 0x0000004111347210 */ /* 0x002fc60007f3e0ff */
[----:B------:R-:W3:Y:S04]  /*f4a0*/  LDL R64, [R1+0xb4] ;  /* 0x0000b40001407983 */ /* 0x000ee80000100800 */
[----:B------:R-:W3:Y:S01]  /*f4b0*/  LDL R65, [R1+0xf0] ;  /* 0x0000f00001417983 */ /* 0x000ee20000100800 */
[----:B----4-:R-:W-:-:S03]  /*f4c0*/  IADD3 R30, P0, R17, R61, RZ ;  /* 0x0000003d111e7210 */ /* 0x010fc60007f1e0ff */
[----:B------:R-:W4:Y:S01]  /*f4d0*/  LDL R61, [R1+0x34] ;  /* 0x00003400013d7983 */ /* 0x000f220000100800 */
[----:B--2---:R-:W-:-:S03]  /*f4e0*/  IMAD.X R53, R9, 0x1, R60, P1 ;  /* 0x0000000109357824 */ /* 0x004fc600008e063c */
[----:B------:R-:W2:Y:S04]  /*f4f0*/  LDL R60, [R1+0x70] ;  /* 0x00007000013c7983 */ /* 0x000ea80000100800 */
[----:B------:R1:W-:Y:S01]  /*f500*/  LDGSTS.E [R29+0x29c00], [R52.64], P3 ;  /* 0x29c00000341d7fae */ /* 0x0003e20009921844 */
[----:B---3--:R-:W-:-:S03]  /*f510*/  IMAD.X R31, R9, 0x1, R62, P0 ;  /* 0x00000001091f7824 */ /* 0x008fc600000e063e */
[----:B------:R-:W3:Y:S01]  /*f520*/  LDL R62, [R1+0xf4] ;  /* 0x0000f400013e7983 */ /* 0x000ee20000100800 */
[----:B------:R-:W-:-:S03]  /*f530*/  IADD3 R54, P1, R17, R63, RZ ;  /* 0x0000003f11367210 */ /* 0x000fc60007f3e0ff */
[----:B------:R-:W3:Y:S01]  /*f540*/  LDL R63, [R1+0xd4] ;  /* 0x0000d400013f7983 */ /* 0x000ee20000100800 */
[----:B-1----:R-:W-:Y:S01]  /*f550*/  IADD3 R52, P0, R17, R103, RZ ;  /* 0x0000006711347210 */ /* 0x002fe20007f1e0ff */
[C---:B------:R-:W-:Y:S02]  /*f560*/  IMAD.X R55, R9.reuse, 0x1, R102, P1 ;  /* 0x0000000109377824 */ /* 0x040fe400008e0666 */
[----:B------:R1:W-:Y:S02]  /*f570*/  LDGSTS.E [R29+0x2a400], [R30.64], P3 ;  /* 0x2a4000001e1d7fae */ /* 0x0003e40009921844 */
[----:B------:R-:W-:Y:S02]  /*f580*/  IMAD.X R53, R9, 0x1, R100, P0 ;  /* 0x0000000109357824 */ /* 0x000fe400000e0664 */
[----:B------:R1:W-:Y:S04]  /*f590*/  LDGSTS.E [R29+0x2ac00], [R54.64], P3 ;  /* 0x2ac00000361d7fae */ /* 0x0003e80009921844 */
[----:B------:R1:W-:Y:S02]  /*f5a0*/  LDGSTS.E [R29+0x2b400], [R52.64], P3 ;  /* 0x2b400000341d7fae */ /* 0x0003e40009921844 */
[----:B-1----:R-:W-:-:S02]  /*f5b0*/  IADD3 R30, P1, R17, R101, RZ ;  /* 0x00000065111e7210 */ /* 0x002fc40007f3e0ff */
[----:B------:R-:W-:-:S03]  /*f5c0*/  IADD3 R54, P0, R17, R87, RZ ;  /* 0x0000005711367210 */ /* 0x000fc60007f1e0ff */
[----:B------:R-:W-:Y:S01]  /*f5d0*/  IMAD.X R31, R9, 0x1, R11, P1 ;  /* 0x00000001091f7824 */ /* 0x000fe200008e060b */
[----:B------:R-:W-:Y:S02]  /*f5e0*/  LOP3.LUT R11, R7, 0x60, RZ, 0x3c, !PT ;  /* 0x00000060070b7812 */ /* 0x000fe400078e3cff */
[----:B------:R-:W-:Y:S01]  /*f5f0*/  IADD3 R52, P1, R17, R86, RZ ;  /* 0x0000005611347210 */ /* 0x000fe20007f3e0ff */
[----:B------:R-:W-:Y:S01]  /*f600*/  IMAD.X R55, R9, 0x1, R85, P0 ;  /* 0x0000000109377824 */ /* 0x000fe200000e0655 */
[----:B------:R1:W-:Y:S01]  /*f610*/  LDGSTS.E [R29+0x2bc00], [R30.64], P3 ;  /* 0x2bc000001e1d7fae */ /* 0x0003e20009921844 */
[----:B------:R-:W-:-:S05]  /*f620*/  IMAD R11, R10, 0x4000, R11 ;  /* 0x000040000a0b7824 */ /* 0x000fca00078e020b */
[----:B------:R1:W-:Y:S02]  /*f630*/  LDGSTS.E [R11+0x28600], [R54.64], P3 ;  /* 0x28600000360b7fae */ /* 0x0003e40009921844 */
[----:B-1----:R-:W-:-:S05]  /*f640*/  IADD3 R30, P0, R17, R84, RZ ;  /* 0x00000054111e7210 */ /* 0x002fca0007f1e0ff */
[----:B------:R-:W-:Y:S01]  /*f650*/  IMAD.X R31, R9, 0x1, R71, P0 ;  /* 0x00000001091f7824 */ /* 0x000fe200000e0647 */
[----:B------:R-:W-:Y:S02]  /*f660*/  IADD3 R54, P0, R17, R70, RZ ;  /* 0x0000004611367210 */ /* 0x000fe40007f1e0ff */
[----:B------:R-:W-:-:S03]  /*f670*/  IADD3 R12, R12, 0x1, RZ ;  /* 0x000000010c0c7810 */ /* 0x000fc60007ffe0ff */
[C---:B------:R-:W-:Y:S02]  /*f680*/  IMAD.X R55, R9.reuse, 0x1, R66, P0 ;  /* 0x0000000109377824 */ /* 0x040fe400000e0642 */
[----:B----4-:R-:W-:-:S05]  /*f690*/  IMAD.X R53, R9, 0x1, R61, P1 ;  /* 0x0000000109357824 */ /* 0x010fca00008e063d */
[----:B------:R1:W-:Y:S04]  /*f6a0*/  LDGSTS.E [R11+0x28e00], [R52.64], P3 ;  /* 0x28e00000340b7fae */ /* 0x0003e80009921844 */
[----:B------:R4:W-:Y:S02]  /*f6b0*/  LDGSTS.E [R11+0x29600], [R30.64], P3 ;  /* 0x296000001e0b7fae */ /* 0x0009e40009921844 */
[C---:B----4-:R-:W-:Y:S02]  /*f6c0*/  IADD3 R30, P2, R17.reuse, R67, RZ ;  /* 0x00000043111e7210 */ /* 0x050fe40007f5e0ff */
[----:B------:R-:W-:Y:S02]  /*f6d0*/  IADD3 R16, R16, -0x40, RZ ;  /* 0xffffffc010107810 */ /* 0x000fe40007ffe0ff */
[----:B--2---:R-:W-:-:S05]  /*f6e0*/  IADD3 R60, P1, R17, R60, RZ ;  /* 0x0000003c113c7210 */ /* 0x004fca0007f3e0ff */
[----:B------:R-:W-:-:S05]  /*f6f0*/  IMAD.X R61, R9, 0x1, R69, P1 ;  /* 0x00000001093d7824 */ /* 0x000fca00008e0645 */
[----:B------:R2:W-:Y:S01]  /*f700*/  LDGSTS.E [R11+0x29e00], [R60.64], P3 ;  /* 0x29e000003c0b7fae */ /* 0x0005e20009921844 */
[----:B-1----:R-:W-:-:S03]  /*f710*/  IADD3 R52, P1, R17, R68, RZ ;  /* 0x0000004411347210 */ /* 0x002fc60007f3e0ff */
[----:B------:R1:W-:Y:S01]  /*f720*/  LDGSTS.E [R11+0x2a600], [R54.64], P3 ;  /* 0x2a600000360b7fae */ /* 0x0003e20009921844 */
[----:B--2---:R-:W-:Y:S01]  /*f730*/  IADD3 R60, P0, R17, R65, RZ ;  /* 0x00000041113c7210 */ /* 0x004fe20007f1e0ff */
[----:B------:R-:W-:-:S04]  /*f740*/  IMAD.MOV.U32 R65, RZ, RZ, c[0x0][0x18c] ;  /* 0x00006300ff417624 */ /* 0x000fc800078e00ff */
[----:B---3--:R-:W-:Y:S01]  /*f750*/  IMAD.X R61, R9, 0x1, R62, P0 ;  /* 0x00000001093d7824 */ /* 0x008fe200000e063e */
[----:B------:R-:W-:Y:S01]  /*f760*/  ISETP.NE.U32.AND P0, PT, R26, R12, PT ;  /* 0x0000000c1a00720c */ /* 0x000fe20003f05070 */
[----:B------:R-:W-:Y:S02]  /*f770*/  IMAD.MOV.U32 R62, RZ, RZ, c[0x0][0x18c] ;  /* 0x00006300ff3e7624 */ /* 0x000fe400078e00ff */
[----:B------:R-:W-:Y:S02]  /*f780*/  IMAD.SHL.U32 R65, R65, 0x40, RZ ;  /* 0x0000004041417824 */ /* 0x000fe400078e00ff */
[C---:B------:R-:W-:Y:S02]  /*f790*/  IMAD.X R53, R9.reuse, 0x1, R64, P1 ;  /* 0x0000000109357824 */ /* 0x040fe400008e0640 */
[----:B------:R-:W-:Y:S01]  /*f7a0*/  IMAD.SHL.U32 R62, R62, 0x40, RZ ;  /* 0x000000403e3e7824 */ /* 0x000fe200078e00ff */
[----:B------:R-:W-:Y:S01]  /*f7b0*/  SHF.R.S32.HI R64, RZ, 0x1f, R65 ;  /* 0x0000001fff407819 */ /* 0x000fe20000011441 */
[----:B------:R-:W-:Y:S01]  /*f7c0*/  IMAD.X R31, R9, 0x1, R63, P2 ;  /* 0x00000001091f7824 */ /* 0x000fe200010e063f */
[----:B------:R-:W-:Y:S01]  /*f7d0*/  SHF.R.S32.HI R65, RZ, 0x1f, R8 ;  /* 0x0000001fff417819 */ /* 0x000fe20000011408 */
[----:B------:R1:W-:Y:S01]  /*f7e0*/  LDGSTS.E [R11+0x2ae00], [R52.64], P3 ;  /* 0x2ae00000340b7fae */ /* 0x0003e20009921844 */
[----:B------:R-:W-:-:S02]  /*f7f0*/  LEA R17, P1, R62, R17, 0x2 ;  /* 0x000000113e117211 */ /* 0x000fc400078210ff */
[----:B------:R-:W-:Y:S01]  /*f800*/  SHF.L.U64.HI R63, R62, 0x2, R64 ;  /* 0x000000023e3f7819 */ /* 0x000fe20000010240 */
[----:B------:R1:W-:Y:S01]  /*f810*/  LDGSTS.E [R11+0x2b600], [R30.64], P3 ;  /* 0x2b6000001e0b7fae */ /* 0x0003e20009921844 */
[C---:B------:R-:W-:Y:S02]  /*f820*/  LEA R15, P2, R8.reuse, R15, 0x2 ;  /* 0x0000000f080f7211 */ /* 0x040fe400078410ff */
[----:B------:R-:W-:Y:S01]  /*f830*/  SHF.L.U64.HI R62, R8, 0x2, R65 ;  /* 0x00000002083e7819 */ /* 0x000fe20000010241 */
[----:B------:R1:W-:Y:S01]  /*f840*/  LDGSTS.E [R11+0x2be00], [R60.64], P3 ;  /* 0x2be000003c0b7fae */ /* 0x0003e20009921844 */
[----:B------:R-:W-:-:S03]  /*f850*/  IMAD.X R9, R9, 0x1, R63, P1 ;  /* 0x0000000109097824 */ /* 0x000fc600008e063f */
[----:B------:R-:W0:Y:S01]  /*f860*/  LDGDEPBAR ;  /* 0x00000000000079af */ /* 0x000e220000000000 */
[----:B------:R-:W-:Y:S01]  /*f870*/  IMAD.X R14, R14, 0x1, R62, P2 ;  /* 0x000000010e0e7824 */ /* 0x000fe200010e063e */
[----:B------:R-:W-:Y:S01]  /*f880*/  @!P0 CALL.REL.NOINC `(.L_x_1) ;  /* 0x0000001000008944 */ /* 0x000fe20003c00000 */
[----:B------:R-:W-:Y:S05]  /*f890*/  BRA `(.L_x_2) ;  /* 0xffffc5a000007947 */ /* 0x000fea000383ffff */
.L_x_1:
[----:B-1----:R-:W2:Y:S01]  /*f8a0*/  LDL.LU R11, [R1+0xfc] ;  /* 0x0000fc00010b7983 */ /* 0x002ea20000300800 */
[----:B------:R-:W-:-:S04]  /*f8b0*/  DEPBAR.LE SB0, 0x0 ;  /* 0x000080000000791a */ /* 0x000fc80000000000 */
[----:B------:R-:W3:Y:S04]  /*f8c0*/  LDL.LU R54, [R1+0x100] ;  /* 0x0001000001367983 */ /* 0x000ee80000300800 */
[----:B------:R-:W1:Y:S01]  /*f8d0*/  S2R R29, SR_TID.X ;  /* 0x00000000001d7919 */ /* 0x000e620000002100 */
[C---:B-----5:R-:W-:Y:S02]  /*f8e0*/  IADD3 R4, R0.reuse, 0x2, RZ ;  /* 0x0000000200047810 */ /* 0x060fe40007ffe0ff */
[C---:B------:R-:W-:Y:S02]  /*f8f0*/  IADD3 R5, R0.reuse, 0x1, RZ ;  /* 0x0000000100057810 */ /* 0x040fe40007ffe0ff */
[----:B------:R-:W-:Y:S01]  /*f900*/  IADD3 R6, R0, 0x3, RZ ;  /* 0x0000000300067810 */ /* 0x000fe20007ffe0ff */
[----:B-1----:R-:W-:-:S02]  /*f910*/  IMAD.SHL.U32 R2, R29, 0x200, RZ ;  /* 0x000002001d027824 */ /* 0x002fc400078e00ff */
[----:B------:R-:W-:-:S03]  /*f920*/  IMAD.SHL.U32 R3, R29, 0x20, RZ ;  /* 0x000000201d037824 */ /* 0x000fc600078e00ff */
[----:B------:R-:W-:-:S04]  /*f930*/  LOP3.LUT R2, R2, 0x3000, RZ, 0xc0, !PT ;  /* 0x0000300002027812 */ /* 0x000fc800078ec0ff */
[----:B------:R-:W-:Y:S01]  /*f940*/  LOP3.LUT R3, R2, 0x60, R3, 0xf8, !PT ;  /* 0x0000006002037812 */ /* 0x000fe200078ef803 */
[----:B------:R-:W-:-:S05]  /*f950*/  IMAD.SHL.U32 R2, R29, 0x4, RZ ;  /* 0x000000041d027824 */ /* 0x000fca00078e00ff */
[----:B------:R-:W-:Y:S01]  /*f960*/  LOP3.LUT R2, R3, 0x170, R2, 0x78, !PT ;  /* 0x0000017003027812 */ /* 0x000fe200078e7802 */
[----:B------:R-:W-:Y:S02]  /*f970*/  IMAD.MOV.U32 R7, RZ, RZ, R89 ;  /* 0x000000ffff077224 */ /* 0x000fe400078e0059 */
[----:B------:R-:W-:Y:S02]  /*f980*/  IMAD.MOV.U32 R10, RZ, RZ, R92 ;  /* 0x000000ffff0a7224 */ /* 0x000fe400078e005c */
[----:B------:R-:W-:Y:S02]  /*f990*/  IMAD.MOV.U32 R14, RZ, RZ, R96 ;  /* 0x000000ffff0e7224 */ /* 0x000fe400078e0060 */
[----:B------:R-:W-:Y:S02]  /*f9a0*/  IMAD.MOV.U32 R15, RZ, RZ, R97 ;  /* 0x000000ffff0f7224 */ /* 0x000fe400078e0061 */
[----:B------:R-:W-:Y:S02]  /*f9b0*/  IMAD.MOV.U32 R89, RZ, RZ, R75 ;  /* 0x000000ffff597224 */ /* 0x000fe400078e004b */
[----:B------:R-:W-:-:S02]  /*f9c0*/  IMAD.MOV.U32 R8, RZ, RZ, R76 ;  /* 0x000000ffff087224 */ /* 0x000fc400078e004c */
        /* <DEDUP_REMOVED lines=25> */
[----:B------:R-:W-:Y:S01]  /*fb60*/  IMAD.MOV.U32 R78, RZ, RZ, R34 ;  /* 0x000000ffff4e7224 */ /* 0x000fe200078e0022 */
[----:B------:R-:W-:Y:S01]  /*fb70*/  IADD3 R41, R0, 0x5, RZ ;  /* 0x0000000500297810 */ /* 0x000fe20007ffe0ff */
[----:B------:R-:W-:Y:S01]  /*fb80*/  BAR.SYNC.DEFER_BLOCKING 0x0 ;  /* 0x0000000000007b1d */ /* 0x000fe20000010000 */
[----:B---3--:R-:W-:-:S04]  /*fb90*/  ISETP.GE.AND P0, PT, R54, c[0x0][0x178], PT ;  /* 0x00005e0036007a0c */ /* 0x008fc80003f06270 */
[----:B------:R-:W-:Y:S01]  /*fba0*/  ISETP.LT.AND P5, PT, R4, c[0x0][0x17c], !P0 ;  /* 0x00005f0004007a0c */ /* 0x000fe200047a1270 */
[----:B------:R-:W-:Y:S01]  /*fbb0*/  IMAD.SHL.U32 R4, R29, 0x800, RZ ;  /* 0x000008001d047824 */ /* 0x000fe200078e00ff */
[----:B------:R-:W-:Y:S02]  /*fbc0*/  ISETP.LT.AND P3, PT, R5, c[0x0][0x17c], !P0 ;  /* 0x00005f0005007a0c */ /* 0x000fe40004761270 */
[----:B------:R-:W-:Y:S02]  /*fbd0*/  LOP3.LUT R29, R29, 0x7f, RZ, 0xc0, !PT ;  /* 0x0000007f1d1d7812 */ /* 0x000fe400078ec0ff */
[----:B------:R-:W-:Y:S02]  /*fbe0*/  LOP3.LUT R4, R4, 0x3000, RZ, 0xc0, !PT ;  /* 0x0000300004047812 */ /* 0x000fe400078ec0ff */
[----:B------:R-:W-:Y:S01]  /*fbf0*/  IADD3 R5, R0, 0x4, RZ ;  /* 0x0000000400057810 */ /* 0x000fe20007ffe0ff */
[----:B--2---:R-:W-:Y:S01]  /*fc00*/  IMAD.IADD R53, R2, 0x1, R11 ;  /* 0x0000000102357824 */ /* 0x004fe200078e020b */
[----:B------:R-:W-:Y:S01]  /*fc10*/  ISETP.LT.AND P1, PT, R6, c[0x0][0x17c], !P0 ;  /* 0x00005f0006007a0c */ /* 0x000fe20004721270 */
[----:B------:R-:W-:Y:S01]  /*fc20*/  IMAD R52, R29, 0x10, R4 ;  /* 0x000000101d347824 */ /* 0x000fe200078e0204 */
[----:B------:R-:W-:Y:S01]  /*fc30*/  ISETP.LT.AND P4, PT, R5, c[0x0][0x17c], !P0 ;  /* 0x00005f0005007a0c */ /* 0x000fe20004781270 */
[----:B------:R-:W-:-:S02]  /*fc40*/  IMAD.MOV.U32 R4, RZ, RZ, R72 ;  /* 0x000000ffff047224 */ /* 0x000fc400078e0048 */
[----:B------:R-:W-:Y:S02]  /*fc50*/  IMAD.MOV.U32 R5, RZ, RZ, R73 ;  /* 0x000000ffff057224 */ /* 0x000fe400078e0049 */
[----:B------:R-:W-:Y:S02]  /*fc60*/  IMAD.MOV.U32 R6, RZ, RZ, R88 ;  /* 0x000000ffff067224 */ /* 0x000fe400078e0058 */
[----:B------:R-:W-:-:S03]  /*fc70*/  IMAD.MOV.U32 R11, RZ, RZ, R93 ;  /* 0x000000ffff0b7224 */ /* 0x000fc600078e005d */
[----:B------:R1:W-:Y:S01]  /*fc80*/  STS.128 [R53], R4 ;  /* 0x0000000435007388 */ /* 0x0003e20000000c00 */
[----:B------:R-:W-:Y:S02]  /*fc90*/  IMAD.MOV.U32 R88, RZ, RZ, R74 ;  /* 0x000000ffff587224 */ /* 0x000fe400078e004a */
[----:B------:R-:W-:Y:S01]  /*fca0*/  IMAD.MOV.U32 R93, RZ, RZ, R79 ;  /* 0x000000ffff5d7224 */ /* 0x000fe200078e004f */
[----:B------:R-:W-:Y:S04]  /*fcb0*/  STS.128 [R53+0x200], R8 ;  /* 0x0002000835007388 */ /* 0x000fe80000000c00 */
[----:B------:R-:W-:Y:S01]  /*fcc0*/  STS.128 [R53+0x80], R88 ;  /* 0x0000805835007388 */ /* 0x000fe20000000c00 */
[----:B-1----:R-:W-:Y:S02]  /*fcd0*/  IMAD.MOV.U32 R6, RZ, RZ, R120 ;  /* 0x000000ffff067224 */ /* 0x002fe400078e0078 */
[----:B------:R-:W-:-:S02]  /*fce0*/  IMAD.MOV.U32 R7, RZ, RZ, R121 ;  /* 0x000000ffff077224 */ /* 0x000fc400078e0079 */
[----:B------:R-:W-:Y:S02]  /*fcf0*/  IMAD.MOV.U32 R4, RZ, RZ, R128 ;  /* 0x000000ffff047224 */ /* 0x000fe400078e0080 */
[----:B------:R-:W-:Y:S02]  /*fd00*/  IMAD.MOV.U32 R5, RZ, RZ, R129 ;  /* 0x000000ffff057224 */ /* 0x000fe400078e0081 */
[----:B------:R-:W-:Y:S02]  /*fd10*/  IMAD.MOV.U32 R120, RZ, RZ, R130 ;  /* 0x000000ffff787224 */ /* 0x000fe400078e0082 */
[----:B------:R-:W-:Y:S01]  /*fd20*/  IMAD.MOV.U32 R121, RZ, RZ, R131 ;  /* 0x000000ffff797224 */ /* 0x000fe200078e0083 */
[----:B------:R-:W-:Y:S04]  /*fd30*/  STS.128 [R53+0x280], R92 ;  /* 0x0002805c35007388 */ /* 0x000fe80000000c00 */
[----:B------:R-:W-:Y:S04]  /*fd40*/  STS.128 [R53+0x400], R12 ;  /* 0x0004000c35007388 */ /* 0x000fe80000000c00 */
[----:B------:R-:W-:Y:S04]  /*fd50*/  STS.128 [R53+0x480], R96 ;  /* 0x0004806035007388 */ /* 0x000fe80000000c00 */
[----:B------:R-:W-:Y:S04]  /*fd60*/  STS.128 [R53+0x600], R4 ;  /* 0x0006000435007388 */ /* 0x000fe80000000c00 */
[----:B------:R-:W-:Y:S04]  /*fd70*/  STS.128 [R53+0x680], R120 ;  /* 0x0006807835007388 */ /* 0x000fe80000000c00 */
[----:B------:R-:W-:Y:S01]  /*fd80*/  BAR.SYNC.DEFER_BLOCKING 0x0 ;  /* 0x0000000000007b1d */ /* 0x000fe20000010000 */
[----:B------:R-:W-:Y:S01]  /*fd90*/  IMAD.MOV.U32 R74, RZ, RZ, R32 ;  /* 0x000000ffff4a7224 */ /* 0x000fe200078e0020 */
[----:B------:R-:W-:-:S02]  /*fda0*/  LOP3.LUT R40, R52, 0x20, RZ, 0x3c, !PT ;  /* 0x0000002034287812 */ /* 0x000fc400078e3cff */
[C---:B------:R-:W-:Y:S02]  /*fdb0*/  LOP3.LUT R33, R52.reuse, 0x40, RZ, 0x3c, !PT ;  /* 0x0000004034217812 */ /* 0x040fe400078e3cff */
[----:B------:R-:W-:Y:S01]  /*fdc0*/  LOP3.LUT R32, R52, 0x60, RZ, 0x3c, !PT ;  /* 0x0000006034207812 */ /* 0x000fe200078e3cff */
[----:B------:R-:W1:Y:S04]  /*fdd0*/  LDS.128 R36, [R52] ;  /* 0x0000000034247984 */ /* 0x000e680000000c00 */
[----:B------:R-:W-:Y:S04]  /*fde0*/  LDS.128 R16, [R52+0x800] ;  /* 0x0008000034107984 */ /* 0x000fe80000000c00 */
[----:B------:R-:W2:Y:S04]  /*fdf0*/  LDS.128 R28, [R40] ;  /* 0x00000000281c7984 */ /* 0x000ea80000000c00 */
[----:B------:R-:W-:Y:S04]  /*fe00*/  LDS.128 R12, [R40+0x800] ;  /* 0x00080000280c7984 */ /* 0x000fe80000000c00 */
[----:B------:R-:W3:Y:S04]  /*fe10*/  LDS.128 R24, [R33] ;  /* 0x0000000021187984 */ /* 0x000ee80000000c00 */
[----:B------:R-:W-:Y:S04]  /*fe20*/  LDS.128 R8, [R33+0x800] ;  /* 0x0008000021087984 */ /* 0x000fe80000000c00 */
[----:B------:R-:W4:Y:S04]  /*fe30*/  LDS.128 R20, [R32] ;  /* 0x0000000020147984 */ /* 0x000f280000000c00 */
[----:B------:R-:W1:Y:S04]  /*fe40*/  LDS.128 R4, [R32+0x800] ;  /* 0x0008000020047984 */ /* 0x000e680000000c00 */
[----:B------:R-:W-:Y:S01]  /*fe50*/  BAR.SYNC.DEFER_BLOCKING 0x0 ;  /* 0x0000000000007b1d */ /* 0x000fe20000010000 */
[----:B------:R-:W-:-:S02]  /*fe60*/  IMAD.MOV.U32 R72, RZ, RZ, R116 ;  /* 0x000000ffff487224 */ /* 0x000fc400078e0074 */
[----:B------:R-:W-:Y:S02]  /*fe70*/  IMAD.MOV.U32 R73, RZ, RZ, R117 ;  /* 0x000000ffff497224 */ /* 0x000fe400078e0075 */
[----:B------:R-:W-:Y:S02]  /*fe80*/  IMAD.MOV.U32 R79, RZ, RZ, R35 ;  /* 0x000000ffff4f7224 */ /* 0x000fe400078e0023 */
[----:B------:R-:W-:Y:S01]  /*fe90*/  IMAD R3, R54, c[0x0][0x194], RZ ;  /* 0x0000650036037a24 */ /* 0x000fe200078e02ff */
[----:B------:R1:W-:Y:S04]  /*fea0*/  STS.128 [R53], R60 ;  /* 0x0000003c35007388 */ /* 0x0003e80000000c00 */
[----:B------:R2:W-:Y:S04]  /*feb0*/  STS.128 [R53+0x80], R44 ;  /* 0x0000802c35007388 */ /* 0x0005e80000000c00 */
[----:B------:R-:W-:Y:S01]  /*fec0*/  STS.128 [R53+0x200], R64 ;  /* 0x0002004035007388 */ /* 0x000fe20000000c00 */
[----:B-1----:R-:W-:-:S02]  /*fed0*/  IMAD.MOV.U32 R60, RZ, RZ, R58 ;  /* 0x000000ffff3c7224 */ /* 0x002fc400078e003a */
[----:B------:R-:W-:Y:S02]  /*fee0*/  IMAD.MOV.U32 R61, RZ, RZ, R59 ;  /* 0x000000ffff3d7224 */ /* 0x000fe400078e003b */
        /* <DEDUP_REMOVED lines=8> */
[----:B------:R-:W-:Y:S01]  /*ff70*/  STS.128 [R53+0x680], R60 ;  /* 0x0006803c35007388 */ /* 0x000fe20000000c00 */
[----:B------:R-:W-:-:S03]  /*ff80*/  IMAD R35, R0, c[0x0][0x198], RZ ;  /* 0x0000660000237a24 */ /* 0x000fc600078e02ff */
[----:B------:R-:W-:Y:S01]  /*ff90*/  BAR.SYNC.DEFER_BLOCKING 0x0 ;  /* 0x0000000000007b1d */ /* 0x000fe20000010000 */
[C---:B------:R-:W-:Y:S02]  /*ffa0*/  LEA R2, P6, R3.reuse, c[0x0][0x170], 0x2 ;  /* 0x00005c0003027a11 */ /* 0x040fe400078c10ff */
[----:B------:R-:W-:Y:S02]  /*ffb0*/  ISETP.LT.AND P2, PT, R0, c[0x0][0x17c], !P0 ;  /* 0x00005f0000007a0c */ /* 0x000fe40004741270 */
[----:B------:R-:W-:Y:S02]  /*ffc0*/  LEA.HI.X.SX32 R3, R3, c[0x0][0x174], 0x2, P6 ;  /* 0x00005d0003037a11 */ /* 0x000fe400030f16ff */
[C---:B------:R-:W-:Y:S02]  /*ffd0*/  LEA R34, P6, R35.reuse, R2, 0x2 ;  /* 0x0000000223227211 */ /* 0x040fe400078c10ff */
[C---:B------:R-:W-:Y:S02]  /*ffe0*/  IADD3 R43, R35.reuse, c[0x0][0x198], RZ ;  /* 0x00006600232b7a10 */ /* 0x040fe40007ffe0ff */
[----:B------:R-:W-:-:S02]  /*fff0*/  LEA.HI.X.SX32 R35, R35, R3, 0x2, P6 ;  /* 0x0000000323237211 */ /* 0x000fc400030f16ff */
[CC--:B------:R-:W-:Y:S02]  /*10000*/  LEA R42, P6, R43.reuse, R2.reuse, 0x2 ;  /* 0x000000022b2a7211 */ /* 0x0c0fe400078c10ff */
[C---:B--2---:R-:W-:Y:S02]  /*10010*/  IADD3 R45, R43.reuse, c[0x0][0x198], RZ ;  /* 0x000066002b2d7a10 */ /* 0x044fe40007ffe0ff */
[----:B------:R-:W-:Y:S02]  /*10020*/  LEA.HI.X.SX32 R43, R43, R3, 0x2, P6 ;  /* 0x000000032b2b7211 */ /* 0x000fe400030f16ff */
[C---:B------:R-:W-:Y:S02]  /*10030*/  LEA R44, P6, R45.reuse, R2, 0x2 ;  /* 0x000000022d2c7211 */ /* 0x040fe400078c10ff */
[----:B------:R-:W-:Y:S01]  /*10040*/  IADD3 R47, R45, c[0x0][0x198], RZ ;  /* 0x000066002d2f7a10 */ /* 0x000fe20007ffe0ff */
[----:B------:R1:W-:Y:S01]  /*10050*/  @P2 STG.E [R34.64], R36 ;  /* 0x0000002422002986 */ /* 0x0003e2000c101904 */
[----:B------:R-:W-:-:S02]  /*10060*/  ISETP.LT.AND P2, PT, R41, c[0x0][0x17c], !P0 ;  /* 0x00005f0029007a0c */ /* 0x000fc40004741270 */
[C---:B------:R-:W-:Y:S01]  /*10070*/  IADD3 R41, R0.reuse, 0x6, RZ ;  /* 0x0000000600297810 */ /* 0x040fe20007ffe0ff */
[----:B------:R-:W-:Y:S01]  /*10080*/  @P3 STG.E [R42.64], R37 ;  /* 0x000000252a003986 */ /* 0x000fe2000c101904 */
[-C--:B------:R-:W-:Y:S02]  /*10090*/  LEA.HI.X.SX32 R45, R45, R3.reuse, 0x2, P6 ;  /* 0x000000032d2d7211 */ /* 0x080fe400030f16ff */
[----:B------:R-:W-:Y:S02]  /*100a0*/  LEA R46, P6, R47, R2, 0x2 ;  /* 0x000000022f2e7211 */ /* 0x000fe400078c10ff */
[----:B------:R-:W-:Y:S02]  /*100b0*/  ISETP.LT.AND P3, PT, R41, c[0x0][0x17c], !P0 ;  /* 0x00005f0029007a0c */ /* 0x000fe40004761270 */
[----:B------:R-:W-:Y:S02]  /*100c0*/  IADD3 R41, R0, 0x7, RZ ;  /* 0x0000000700297810 */ /* 0x000fe40007ffe0ff */
[C---:B-1----:R-:W-:Y:S01]  /*100d0*/  IADD3 R35, R47.reuse, c[0x0][0x198], RZ ;  /* 0x000066002f237a10 */ /* 0x042fe20007ffe0ff */
[----:B------:R1:W-:Y:S01]  /*100e0*/  @P5 STG.E [R44.64], R28 ;  /* 0x0000001c2c005986 */ /* 0x0003e2000c101904 */
[----:B------:R-:W-:-:S02]  /*100f0*/  LEA.HI.X.SX32 R47, R47, R3, 0x2, P6 ;  /* 0x000000032f2f7211 */ /* 0x000fc400030f16ff */
[----:B------:R-:W-:Y:S02]  /*10100*/  ISETP.LT.AND P5, PT, R41, c[0x0][0x17c], !P0 ;  /* 0x00005f0029007a0c */ /* 0x000fe400047a1270 */
[----:B------:R-:W-:Y:S02]  /*10110*/  IADD3 R36, R0, 0x8, RZ ;  /* 0x0000000800247810 */ /* 0x000fe40007ffe0ff */
[C---:B------:R-:W-:Y:S02]  /*10120*/  LEA R34, P6, R35.reuse, R2, 0x2 ;  /* 0x0000000223227211 */ /* 0x040fe400078c10ff */
[C---:B------:R-:W-:Y:S01]  /*10130*/  IADD3 R41, R35.reuse, c[0x0][0x198], RZ ;  /* 0x0000660023297a10 */ /* 0x040fe20007ffe0ff */
[----:B------:R2:W-:Y:S01]  /*10140*/  @P1 STG.E [R46.64], R29 ;  /* 0x0000001d2e001986 */ /* 0x0005e2000c101904 */
[----:B------:R-:W-:Y:S02]  /*10150*/  LEA.HI.X.SX32 R35, R35, R3, 0x2, P6 ;  /* 0x0000000323237211 */ /* 0x000fe400030f16ff */
[----:B------:R-:W-:-:S02]  /*10160*/  ISETP.LT.AND P1, PT, R36, c[0x0][0x17c], !P0 ;  /* 0x00005f0024007a0c */ /* 0x000fc40004721270 */
[C---:B------:R-:W-:Y:S02]  /*10170*/  LEA R36, P6, R41.reuse, R2, 0x2 ;  /* 0x0000000229247211 */ /* 0x040fe400078c10ff */
[----:B-1----:R-:W-:Y:S02]  /*10180*/  IADD3 R28, R0, 0x9, RZ ;  /* 0x00000009001c7810 */ /* 0x002fe40007ffe0ff */
[C---:B------:R-:W-:Y:S01]  /*10190*/  IADD3 R43, R41.reuse, c[0x0][0x198], RZ ;  /* 0x00006600292b7a10 */ /* 0x040fe20007ffe0ff */
[----:B---3--:R1:W-:Y:S01]  /*101a0*/  @P4 STG.E [R34.64], R24 ;  /* 0x0000001822004986 */ /* 0x0083e2000c101904 */
[----:B------:R-:W-:Y:S02]  /*101b0*/  LEA.HI.X.SX32 R37, R41, R3, 0x2, P6 ;  /* 0x0000000329257211 */ /* 0x000fe400030f16ff */
[----:B------:R-:W-:Y:S02]  /*101c0*/  ISETP.LT.AND P4, PT, R28, c[0x0][0x17c], !P0 ;  /* 0x00005f001c007a0c */ /* 0x000fe40004781270 */
[----:B------:R-:W-:-:S02]  /*101d0*/  IADD3 R28, R0, 0xa, RZ ;  /* 0x0000000a001c7810 */ /* 0x000fc40007ffe0ff */
[CC--:B------:R-:W-:Y:S02]  /*101e0*/  LEA R42, P6, R43.reuse, R2.reuse, 0x2 ;  /* 0x000000022b2a7211 */ /* 0x0c0fe400078c10ff */
[C---:B--2---:R-:W-:Y:S01]  /*101f0*/  IADD3 R29, R43.reuse, c[0x0][0x198], RZ ;  /* 0x000066002b1d7a10 */ /* 0x044fe20007ffe0ff */
[----:B------:R2:W-:Y:S01]  /*10200*/  @P2 STG.E [R36.64], R25 ;  /* 0x0000001924002986 */ /* 0x0005e2000c101904 */
[----:B------:R-:W-:Y:S02]  /*10210*/  LEA.HI.X.SX32 R43, R43, R3, 0x2, P6 ;  /* 0x000000032b2b7211 */ /* 0x000fe400030f16ff */
[----:B------:R-:W-:Y:S02]  /*10220*/  ISETP.LT.AND P2, PT, R28, c[0x0][0x17c], !P0 ;  /* 0x00005f001c007a0c */ /* 0x000fe40004741270 */
[C---:B------:R-:W-:Y:S02]  /*10230*/  LEA R28, P6, R29.reuse, R2, 0x2 ;  /* 0x000000021d1c7211 */ /* 0x040fe400078c10ff */
[----:B------:R-:W-:-:S02]  /*10240*/  IADD3 R44, R29, c[0x0][0x198], RZ ;  /* 0x000066001d2c7a10 */ /* 0x000fc40007ffe0ff */
[-C--:B------:R-:W-:Y:S02]  /*10250*/  LEA.HI.X.SX32 R29, R29, R3.reuse, 0x2, P6 ;  /* 0x000000031d1d7211 */ /* 0x080fe400030f16ff */
[----:B-1----:R-:W-:Y:S02]  /*10260*/  LEA R34, P6, R44, R2, 0x2 ;  /* 0x000000022c227211 */ /* 0x002fe400078c10ff */
[----:B------:R-:W-:Y:S01]  /*10270*/  IADD3 R24, R0, 0xc, RZ ;  /* 0x0000000c00187810 */ /* 0x000fe20007ffe0ff */
[----:B----4-:R1:W-:Y:S01]  /*10280*/  @P3 STG.E [R42.64], R20 ;  /* 0x000000142a003986 */ /* 0x0103e2000c101904 */
[C---:B--2---:R-:W-:Y:S02]  /*10290*/  IADD3 R25, R44.reuse, c[0x0][0x198], RZ ;  /* 0x000066002c197a10 */ /* 0x044fe40007ffe0ff */
[----:B------:R-:W-:Y:S01]  /*102a0*/  LEA.HI.X.SX32 R35, R44, R3, 0x2, P6 ;  /* 0x000000032c237211 */ /* 0x000fe200030f16ff */
[----:B------:R-:W-:Y:S01]  /*102b0*/  @P5 STG.E [R28.64], R21 ;  /* 0x000000151c005986 */ /* 0x000fe2000c101904 */
[----:B------:R-:W-:-:S02]  /*102c0*/  ISETP.LT.AND P5, PT, R24, c[0x0][0x17c], !P0 ;  /* 0x00005f0018007a0c */ /* 0x000fc400047a1270 */
[C---:B------:R-:W-:Y:S02]  /*102d0*/  LEA R24, P6, R25.reuse, R2, 0x2 ;  /* 0x0000000219187211 */ /* 0x040fe400078c10ff */
[C---:B------:R-:W-:Y:S02]  /*102e0*/  IADD3 R36, R0.reuse, 0xd, RZ ;  /* 0x0000000d00247810 */ /* 0x040fe40007ffe0ff */
[----:B------:R-:W-:Y:S02]  /*102f0*/  IADD3 R41, R0, 0xb, RZ ;  /* 0x0000000b00297810 */ /* 0x000fe40007ffe0ff */
[C---:B------:R-:W-:Y:S01]  /*10300*/  IADD3 R37, R25.reuse, c[0x0][0x198], RZ ;  /* 0x0000660019257a10 */ /* 0x040fe20007ffe0ff */
[----:B------:R2:W-:Y:S01]  /*10310*/  @P1 STG.E [R34.64], R16 ;  /* 0x0000001022001986 */ /* 0x0005e2000c101904 */
[----:B------:R-:W-:Y:S02]  /*10320*/  LEA.HI.X.SX32 R25, R25, R3, 0x2, P6 ;  /* 0x0000000319197211 */ /* 0x000fe400030f16ff */
[----:B------:R-:W-:-:S02]  /*10330*/  ISETP.LT.AND P1, PT, R36, c[0x0][0x17c], !P0 ;  /* 0x00005f0024007a0c */ /* 0x000fc40004721270 */
[----:B------:R-:W-:Y:S02]  /*10340*/  ISETP.LT.AND P3, PT, R41, c[0x0][0x17c], !P0 ;  /* 0x00005f0029007a0c */ /* 0x000fe40004761270 */
[----:B-1----:R-:W-:Y:S02]  /*10350*/  IADD3 R20, R0, 0xe, RZ ;  /* 0x0000000e00147810 */ /* 0x002fe40007ffe0ff */
[C---:B------:R-:W-:Y:S02]  /*10360*/  LEA R36, P6, R37.reuse, R2, 0x2 ;  /* 0x0000000225247211 */ /* 0x040fe400078c10ff */
[C---:B------:R-:W-:Y:S01]  /*10370*/  IADD3 R41, R37.reuse, c[0x0][0x198], RZ ;  /* 0x0000660025297a10 */ /* 0x040fe20007ffe0ff */
[----:B------:R1:W-:Y:S01]  /*10380*/  @P4 STG.E [R24.64], R17 ;  /* 0x0000001118004986 */ /* 0x0003e2000c101904 */
[----:B------:R-:W-:Y:S02]  /*10390*/  LEA.HI.X.SX32 R37, R37, R3, 0x2, P6 ;  /* 0x0000000325257211 */ /* 0x000fe400030f16ff */
[----:B------:R-:W-:-:S02]  /*103a0*/  ISETP.LT.AND P4, PT, R20, c[0x0][0x17c], !P0 ;  /* 0x00005f0014007a0c */ /* 0x000fc40004781270 */
[C---:B------:R-:W-:Y:S02]  /*103b0*/  LEA R20, P6, R41.reuse, R2, 0x2 ;  /* 0x0000000229147211 */ /* 0x040fe400078c10ff */
[----:B--2---:R-:W-:Y:S02]  /*103c0*/  IADD3 R16, R0, 0xf, RZ ;  /* 0x0000000f00107810 */ /* 0x004fe40007ffe0ff */
[C---:B------:R-:W-:Y:S01]  /*103d0*/  IADD3 R29, R41.reuse, c[0x0][0x198], RZ ;  /* 0x00006600291d7a10 */ /* 0x040fe20007ffe0ff */
[----:B------:R2:W-:Y:S01]  /*103e0*/  @P2 STG.E [R36.64], R12 ;  /* 0x0000000c24002986 */ /* 0x0005e2000c101904 */
[----:B------:R-:W-:Y:S02]  /*103f0*/  LEA.HI.X.SX32 R21, R41, R3, 0x2, P6 ;  /* 0x0000000329157211 */ /* 0x000fe400030f16ff */
[----:B------:R-:W-:Y:S02]  /*10400*/  ISETP.LT.AND P2, PT, R16, c[0x0][0x17c], !P0 ;  /* 0x00005f0010007a0c */ /* 0x000fe40004741270 */
[----:B------:R-:W-:-:S02]  /*10410*/  IADD3 R16, R0, 0x10, RZ ;  /* 0x0000001000107810 */ /* 0x000fc40007ffe0ff */
[CC--:B------:R-:W-:Y:S02]  /*10420*/  LEA R28, P6, R29.reuse, R2.reuse, 0x2 ;  /* 0x000000021d1c7211 */ /* 0x0c0fe400078c10ff */
[C---:B-1----:R-:W-:Y:S01]  /*10430*/  IADD3 R17, R29.reuse, c[0x0][0x198], RZ ;  /* 0x000066001d117a10 */ /* 0x042fe20007ffe0ff */
[----:B------:R1:W-:Y:S01]  /*10440*/  @P3 STG.E [R20.64], R13 ;  /* 0x0000000d14003986 */ /* 0x0003e2000c101904 */
[----:B------:R-:W-:Y:S02]  /*10450*/  LEA.HI.X.SX32 R29, R29, R3, 0x2, P6 ;  /* 0x000000031d1d7211 */ /* 0x000fe400030f16ff */
[----:B------:R-:W-:Y:S02]  /*10460*/  ISETP.LT.AND P3, PT, R16, c[0x0][0x17c], !P0 ;  /* 0x00005f0010007a0c */ /* 0x000fe40004761270 */
[----:B------:R-:W-:Y:S02]  /*10470*/  LEA R16, P6, R17, R2, 0x2 ;  /* 0x0000000211107211 */ /* 0x000fe400078c10ff */
[----:B------:R-:W-:-:S02]  /*10480*/  IADD3 R24, R0, 0x11, RZ ;  /* 0x0000001100187810 */ /* 0x000fc40007ffe0ff */
[C---:B------:R-:W-:Y:S01]  /*10490*/  IADD3 R25, R17.reuse, c[0x0][0x198], RZ ;  /* 0x0000660011197a10 */ /* 0x040fe20007ffe0ff */
[----:B------:R3:W-:Y:S01]  /*104a0*/  @P5 STG.E [R28.64], R8 ;  /* 0x000000081c005986 */ /* 0x0007e2000c101904 */
[-C--:B------:R-:W-:Y:S02]  /*104b0*/  LEA.HI.X.SX32 R17, R17, R3.reuse, 0x2, P6 ;  /* 0x0000000311117211 */ /* 0x080fe400030f16ff */
[----:B------:R-:W-:Y:S02]  /*104c0*/  ISETP.LT.AND P5, PT, R24, c[0x0][0x17c], !P0 ;  /* 0x00005f0018007a0c */ /* 0x000fe400047a1270 */
[C---:B------:R-:W-:Y:S02]  /*104d0*/  LEA R24, P6, R25.reuse, R2, 0x2 ;  /* 0x0000000219187211 */ /* 0x040fe400078c10ff */
[----:B--2---:R-:W-:Y:S02]  /*104e0*/  IADD3 R12, R0, 0x12, RZ ;  /* 0x00000012000c7810 */ /* 0x004fe40007ffe0ff */
[C---:B-1----:R-:W-:Y:S01]  /*104f0*/  IADD3 R13, R25.reuse, c[0x0][0x198], RZ ;  /* 0x00006600190d7a10 */ /* 0x042fe20007ffe0ff */
[----:B------:R-:W-:Y:S01]  /*10500*/  @P1 STG.E [R16.64], R9 ;  /* 0x0000000910001986 */ /* 0x000fe2000c101904 */
[----:B------:R-:W-:-:S02]  /*10510*/  LEA.HI.X.SX32 R25, R25, R3, 0x2, P6 ;  /* 0x0000000319197211 */ /* 0x000fc400030f16ff */
[----:B------:R-:W-:Y:S02]  /*10520*/  ISETP.LT.AND P1, PT, R12, c[0x0][0x17c], !P0 ;  /* 0x00005f000c007a0c */ /* 0x000fe40004721270 */
[C---:B------:R-:W-:Y:S02]  /*10530*/  LEA R12, P6, R13.reuse, R2, 0x2 ;  /* 0x000000020d0c7211 */ /* 0x040fe400078c10ff */
[----:B------:R-:W-:Y:S02]  /*10540*/  IADD3 R20, R0, 0x13, RZ ;  /* 0x0000001300147810 */ /* 0x000fe40007ffe0ff */
[C---:B------:R-:W-:Y:S01]  /*10550*/  IADD3 R21, R13.reuse, c[0x0][0x198], RZ ;  /* 0x000066000d157a10 */ /* 0x040fe20007ffe0ff */
[----:B------:R1:W-:Y:S01]  /*10560*/  @P4 STG.E [R24.64], R4 ;  /* 0x0000000418004986 */ /* 0x0003e2000c101904 */
[----:B------:R-:W-:Y:S02]  /*10570*/  LEA.HI.X.SX32 R13, R13, R3, 0x2, P6 ;  /* 0x000000030d0d7211 */ /* 0x000fe400030f16ff */
[----:B------:R-:W-:-:S02]  /*10580*/  ISETP.LT.AND P4, PT, R20, c[0x0][0x17c], !P0 ;  /* 0x00005f0014007a0c */ /* 0x000fc40004781270 */
[----:B---3--:R-:W-:Y:S02]  /*10590*/  IADD3 R8, R0, 0x14, RZ ;  /* 0x0000001400087810 */ /* 0x008fe40007ffe0ff */
[CC--:B------:R-:W-:Y:S02]  /*105a0*/  LEA R20, P6, R21.reuse, R2.reuse, 0x2 ;  /* 0x0000000215147211 */ /* 0x0c0fe400078c10ff */
[C---:B------:R-:W-:Y:S01]  /*105b0*/  IADD3 R28, R21.reuse, c[0x0][0x198], RZ ;  /* 0x00006600151c7a10 */ /* 0x040fe20007ffe0ff */
[----:B------:R2:W-:Y:S01]  /*105c0*/  @P2 STG.E [R12.64], R5 ;  /* 0x000000050c002986 */ /* 0x0005e2000c101904 */
[----:B------:R-:W-:Y:S02]  /*105d0*/  LEA.HI.X.SX32 R21, R21, R3, 0x2, P6 ;  /* 0x0000000315157211 */ /* 0x000fe400030f16ff */
[----:B------:R-:W-:Y:S02]  /*105e0*/  ISETP.LT.AND P2, PT, R8, c[0x0][0x17c], !P0 ;  /* 0x00005f0008007a0c */ /* 0x000fe40004741270 */
[----:B------:R-:W-:-:S02]  /*105f0*/  LEA R8, P6, R28, R2, 0x2 ;  /* 0x000000021c087211 */ /* 0x000fc400078c10ff */
[----:B-1----:R-:W-:Y:S02]  /*10600*/  IADD3 R4, R0, 0x15, RZ ;  /* 0x0000001500047810 */ /* 0x002fe40007ffe0ff */
[C---:B------:R-:W-:Y:S01]  /*10610*/  IADD3 R17, R28.reuse, c[0x0][0x198], RZ ;  /* 0x000066001c117a10 */ /* 0x040fe20007ffe0ff */
[----:B------:R-:W-:Y:S01]  /*10620*/  @P3 STG.E [R20.64], R38 ;  /* 0x0000002614003986 */ /* 0x000fe2000c101904 */
[----:B------:R-:W-:Y:S02]  /*10630*/  LEA.HI.X.SX32 R9, R28, R3, 0x2, P6 ;  /* 0x000000031c097211 */ /* 0x000fe400030f16ff */
[----:B------:R-:W-:Y:S02]  /*10640*/  ISETP.LT.AND P3, PT, R4, c[0x0][0x17c], !P0 ;  /* 0x00005f0004007a0c */ /* 0x000fe40004761270 */
[----:B------:R-:W-:Y:S02]  /*10650*/  IADD3 R4, R0, 0x16, RZ ;  /* 0x0000001600047810 */ /* 0x000fe40007ffe0ff */
[----:B------:R-:W-:-:S02]  /*10660*/  LEA R16, P6, R17, R2, 0x2 ;  /* 0x0000000211107211 */ /* 0x000fc400078c10ff */
[C---:B--2---:R-:W-:Y:S01]  /*10670*/  IADD3 R5, R17.reuse, c[0x0][0x198], RZ ;  /* 0x0000660011057a10 */ /* 0x044fe20007ffe0ff */
[----:B------:R1:W-:Y:S01]  /*10680*/  @P5 STG.E [R8.64], R39 ;  /* 0x0000002708005986 */ /* 0x0003e2000c101904 */
[-C--:B------:R-:W-:Y:S02]  /*10690*/  LEA.HI.X.SX32 R17, R17, R3.reuse, 0x2, P6 ;  /* 0x0000000311117211 */ /* 0x080fe400030f16ff */
[----:B------:R-:W-:Y:S02]  /*106a0*/  ISETP.LT.AND P5, PT, R4, c[0x0][0x17c], !P0 ;  /* 0x00005f0004007a0c */ /* 0x000fe400047a1270 */
[C---:B------:R-:W-:Y:S02]  /*106b0*/  LEA R4, P6, R5.reuse, R2, 0x2 ;  /* 0x0000000205047211 */ /* 0x040fe400078c10ff */
[----:B------:R-:W-:Y:S02]  /*106c0*/  IADD3 R12, R0, 0x17, RZ ;  /* 0x00000017000c7810 */ /* 0x000fe40007ffe0ff */
[C---:B------:R-:W-:Y:S01]  /*106d0*/  IADD3 R13, R5.reuse, c[0x0][0x198], RZ ;  /* 0x00006600050d7a10 */ /* 0x040fe20007ffe0ff */
[----:B------:R2:W-:Y:S01]  /*106e0*/  @P1 STG.E [R16.64], R30 ;  /* 0x0000001e10001986 */ /* 0x0005e2000c101904 */
[----:B------:R-:W-:-:S02]  /*106f0*/  LEA.HI.X.SX32 R5, R5, R3, 0x2, P6 ;  /* 0x0000000305057211 */ /* 0x000fc400030f16ff */
[----:B------:R-:W-:Y:S02]  /*10700*/  ISETP.LT.AND P1, PT, R12, c[0x0][0x17c], !P0 ;  /* 0x00005f000c007a0c */ /* 0x000fe40004721270 */
[C---:B------:R-:W-:Y:S02]  /*10710*/  LEA R12, P6, R13.reuse, R2, 0x2 ;  /* 0x000000020d0c7211 */ /* 0x040fe400078c10ff */
[----:B-1----:R-:W-:Y:S02]  /*10720*/  IADD3 R8, R0, 0x18, RZ ;  /* 0x0000001800087810 */ /* 0x002fe40007ffe0ff */
[C---:B------:R-:W-:Y:S01]  /*10730*/  IADD3 R9, R13.reuse, c[0x0][0x198], RZ ;  /* 0x000066000d097a10 */ /* 0x040fe20007ffe0ff */
[----:B------:R1:W-:Y:S01]  /*10740*/  @P4 STG.E [R4.64], R31 ;  /* 0x0000001f04004986 */ /* 0x0003e2000c101904 */
[----:B------:R-:W-:Y:S02]  /*10750*/  LEA.HI.X.SX32 R13, R13, R3, 0x2, P6 ;  /* 0x000000030d0d7211 */ /* 0x000fe400030f16ff */
[----:B------:R-:W-:-:S02]  /*10760*/  ISETP.LT.AND P4, PT, R8, c[0x0][0x17c], !P0 ;  /* 0x00005f0008007a0c */ /* 0x000fc40004781270 */
[CC--:B------:R-:W-:Y:S02]  /*10770*/  LEA R8, P6, R9.reuse, R2.reuse, 0x2 ;  /* 0x0000000209087211 */ /* 0x0c0fe400078c10ff */
[C---:B--2---:R-:W-:Y:S02]  /*10780*/  IADD3 R17, R9.reuse, c[0x0][0x198], RZ ;  /* 0x0000660009117a10 */ /* 0x044fe40007ffe0ff */
[----:B------:R-:W-:Y:S02]  /*10790*/  LEA.HI.X.SX32 R9, R9, R3, 0x2, P6 ;  /* 0x0000000309097211 */ /* 0x000fe400030f16ff */
[C---:B------:R-:W-:Y:S02]  /*107a0*/  LEA R16, P6, R17.reuse, R2, 0x2 ;  /* 0x0000000211107211 */ /* 0x040fe400078c10ff */
[----:B------:R-:W-:Y:S01]  /*107b0*/  IADD3 R21, R17, c[0x0][0x198], RZ ;  /* 0x0000660011157a10 */ /* 0x000fe20007ffe0ff */
[----:B------:R2:W-:Y:S01]  /*107c0*/  @P2 STG.E [R12.64], R26 ;  /* 0x0000001a0c002986 */ /* 0x0005e2000c101904 */
[----:B------:R-:W-:-:S02]  /*107d0*/  IADD3 R20, R0, 0x19, RZ ;  /* 0x0000001900147810 */ /* 0x000fc40007ffe0ff */
[-C--:B------:R-:W-:Y:S02]  /*107e0*/  LEA.HI.X.SX32 R17, R17, R3.reuse, 0x2, P6 ;  /* 0x0000000311117211 */ /* 0x080fe400030f16ff */
[C---:B-1----:R-:W-:Y:S01]  /*107f0*/  LEA R4, P6, R21.reuse, R2, 0x2 ;  /* 0x0000000215047211 */ /* 0x042fe200078c10ff */
[----:B------:R1:W-:Y:S01]  /*10800*/  @P3 STG.E [R8.64], R27 ;  /* 0x0000001b08003986 */ /* 0x0003e2000c101904 */
[----:B------:R-:W-:Y:S02]  /*10810*/  ISETP.LT.AND P2, PT, R20, c[0x0][0x17c], !P0 ;  /* 0x00005f0014007a0c */ /* 0x000fe40004741270 */
[C---:B------:R-:W-:Y:S02]  /*10820*/  IADD3 R20, R0.reuse, 0x1a, RZ ;  /* 0x0000001a00147810 */ /* 0x040fe40007ffe0ff */
[----:B--2---:R-:W-:Y:S02]  /*10830*/  IADD3 R12, R0, 0x1b, RZ ;  /* 0x0000001b000c7810 */ /* 0x004fe40007ffe0ff */
[C---:B------:R-:W-:Y:S01]  /*10840*/  IADD3 R13, R21.reuse, c[0x0][0x198], RZ ;  /* 0x00006600150d7a10 */ /* 0x040fe20007ffe0ff */
[----:B------:R2:W-:Y:S01]  /*10850*/  @P5 STG.E [R16.64], R22 ;  /* 0x0000001610005986 */ /* 0x0005e2000c101904 */
[----:B------:R-:W-:-:S02]  /*10860*/  LEA.HI.X.SX32 R5, R21, R3, 0x2, P6 ;  /* 0x0000000315057211 */ /* 0x000fc400030f16ff */
[----:B------:R-:W-:Y:S02]  /*10870*/  ISETP.LT.AND P5, PT, R12, c[0x0][0x17c], !P0 ;  /* 0x00005f000c007a0c */ /* 0x000fe400047a1270 */
[CC--:B------:R-:W-:Y:S02]  /*10880*/  LEA R12, P6, R13.reuse, R2.reuse, 0x2 ;  /* 0x000000020d0c7211 */ /* 0x0c0fe400078c10ff */
[C---:B-1----:R-:W-:Y:S02]  /*10890*/  IADD3 R9, R13.reuse, c[0x0][0x198], RZ ;  /* 0x000066000d097a10 */ /* 0x042fe40007ffe0ff */
[----:B------:R-:W-:Y:S02]  /*108a0*/  ISETP.LT.AND P3, PT, R20, c[0x0][0x17c], !P0 ;  /* 0x00005f0014007a0c */ /* 0x000fe40004761270 */
[----:B------:R-:W-:Y:S02]  /*108b0*/  IADD3 R20, R0, 0x1c, RZ ;  /* 0x0000001c00147810 */ /* 0x000fe40007ffe0ff */
[----:B------:R-:W-:Y:S01]  /*108c0*/  LEA.HI.X.SX32 R13, R13, R3, 0x2, P6 ;  /* 0x000000030d0d7211 */ /* 0x000fe200030f16ff */
[----:B------:R1:W-:Y:S01]  /*108d0*/  @P1 STG.E [R4.64], R23 ;  /* 0x0000001704001986 */ /* 0x0003e2000c101904 */
[----:B------:R-:W-:-:S02]  /*108e0*/  LEA R8, P6, R9, R2, 0x2 ;  /* 0x0000000209087211 */ /* 0x000fc400078c10ff */
[C---:B------:R-:W-:Y:S02]  /*108f0*/  IADD3 R21, R9.reuse, c[0x0][0x198], RZ ;  /* 0x0000660009157a10 */ /* 0x040fe40007ffe0ff */
[----:B------:R-:W-:Y:S02]  /*10900*/  ISETP.LT.AND P1, PT, R20, c[0x0][0x17c], !P0 ;  /* 0x00005f0014007a0c */ /* 0x000fe40004721270 */
[----:B------:R-:W-:Y:S02]  /*10910*/  IADD3 R20, R0, 0x1d, RZ ;  /* 0x0000001d00147810 */ /* 0x000fe40007ffe0ff */
[----:B------:R-:W-:Y:S01]  /*10920*/  LEA.HI.X.SX32 R9, R9, R3, 0x2, P6 ;  /* 0x0000000309097211 */ /* 0x000fe200030f16ff */
[----:B------:R3:W-:Y:S01]  /*10930*/  @P4 STG.E [R12.64], R18 ;  /* 0x000000120c004986 */ /* 0x0007e2000c101904 */
[----:B--2---:R-:W-:Y:S02]  /*10940*/  LEA R16, P6, R21, R2, 0x2 ;  /* 0x0000000215107211 */ /* 0x004fe400078c10ff */
[----:B------:R-:W-:-:S02]  /*10950*/  ISETP.LT.AND P4, PT, R20, c[0x0][0x17c], !P0 ;  /* 0x00005f0014007a0c */ /* 0x000fc40004781270 */
[----:B-1----:R-:W-:Y:S02]  /*10960*/  IADD3 R4, R0, 0x1e, RZ ;  /* 0x0000001e00047810 */ /* 0x002fe40007ffe0ff */
[C---:B------:R-:W-:Y:S01]  /*10970*/  IADD3 R20, R21.reuse, c[0x0][0x198], RZ ;  /* 0x0000660015147a10 */ /* 0x040fe20007ffe0ff */
[----:B------:R1:W-:Y:S01]  /*10980*/  @P2 STG.E [R8.64], R19 ;  /* 0x0000001308002986 */ /* 0x0003e2000c101904 */
[----:B------:R-:W-:Y:S02]  /*10990*/  LEA.HI.X.SX32 R17, R21, R3, 0x2, P6 ;  /* 0x0000000315117211 */ /* 0x000fe400030f16ff */
[----:B------:R-:W-:Y:S02]  /*109a0*/  ISETP.LT.AND P2, PT, R4, c[0x0][0x17c], !P0 ;  /* 0x00005f0004007a0c */ /* 0x000fe40004741270 */
[----:B------:R-:W-:Y:S02]  /*109b0*/  IADD3 R5, R0, 0x1f, RZ ;  /* 0x0000001f00057810 */ /* 0x000fe40007ffe0ff */
[C---:B------:R-:W-:Y:S01]  /*109c0*/  LEA R4, P6, R20.reuse, R2, 0x2 ;  /* 0x0000000214047211 */ /* 0x040fe200078c10ff */
[----:B------:R-:W-:Y:S01]  /*109d0*/  @P3 STG.E [R16.64], R14 ;  /* 0x0000000e10003986 */ /* 0x000fe2000c101904 */
[----:B---3--:R-:W-:-:S02]  /*109e0*/  IADD3 R13, R20, c[0x0][0x198], RZ ;  /* 0x00006600140d7a10 */ /* 0x008fc40007ffe0ff */
[----:B------:R-:W-:Y:S02]  /*109f0*/  ISETP.LT.AND P3, PT, R5, c[0x0][0x17c], !P0 ;  /* 0x00005f0005007a0c */ /* 0x000fe40004761270 */
[-C--:B------:R-:W-:Y:S02]  /*10a00*/  LEA.HI.X.SX32 R5, R20, R3.reuse, 0x2, P6 ;  /* 0x0000000314057211 */ /* 0x080fe400030f16ff */
[CC--:B------:R-:W-:Y:S01]  /*10a10*/  LEA R12, P6, R13.reuse, R2.reuse, 0x2 ;  /* 0x000000020d0c7211 */ /* 0x0c0fe200078c10ff */
[----:B------:R-:W2:Y:S01]  /*10a20*/  LDS.128 R20, [R52] ;  /* 0x0000000034147984 */ /* 0x000ea20000000c00 */
[C---:B-1----:R-:W-:Y:S02]  /*10a30*/  IADD3 R19, R13.reuse, c[0x0][0x198], RZ ;  /* 0x000066000d137a10 */ /* 0x042fe40007ffe0ff */
[----:B------:R-:W-:Y:S02]  /*10a40*/  LEA.HI.X.SX32 R13, R13, R3, 0x2, P6 ;  /* 0x000000030d0d7211 */ /* 0x000fe400030f16ff */
[----:B------:R-:W-:Y:S01]  /*10a50*/  IADD3 R9, R0, 0x21, RZ ;  /* 0x0000002100097810 */ /* 0x000fe20007ffe0ff */
[----:B------:R1:W-:Y:S01]  /*10a60*/  @P5 STG.E [R4.64], R15 ;  /* 0x0000000f04005986 */ /* 0x0003e2000c101904 */
[----:B------:R-:W-:-:S02]  /*10a70*/  LEA R8, P6, R19, R2, 0x2 ;  /* 0x0000000213087211 */ /* 0x000fc400078c10ff */
[----:B------:R-:W-:Y:S01]  /*10a80*/  IADD3 R25, R19, c[0x0][0x198], RZ ;  /* 0x0000660013197a10 */ /* 0x000fe20007ffe0ff */
[----:B------:R-:W-:Y:S01]  /*10a90*/  @P1 STG.E [R12.64], R10 ;  /* 0x0000000a0c001986 */ /* 0x000fe2000c101904 */
[----:B------:R-:W-:Y:S02]  /*10aa0*/  ISETP.LT.AND P1, PT, R9, c[0x0][0x17c], !P0 ;  /* 0x00005f0009007a0c */ /* 0x000fe40004721270 */
[----:B------:R-:W-:Y:S01]  /*10ab0*/  IADD3 R18, R0, 0x20, RZ ;  /* 0x0000002000127810 */ /* 0x000fe20007ffe0ff */
[----:B------:R-:W-:Y:S01]  /*10ac0*/  LDS.128 R52, [R52+0x800] ;  /* 0x0008000034347984 */ /* 0x000fe20000000c00 */
[----:B------:R-:W-:Y:S02]  /*10ad0*/  LEA.HI.X.SX32 R9, R19, R3, 0x2, P6 ;  /* 0x0000000313097211 */ /* 0x000fe400030f16ff */
[C---:B------:R-:W-:Y:S02]  /*10ae0*/  LEA R24, P6, R25.reuse, R2, 0x2 ;  /* 0x0000000219187211 */ /* 0x040fe400078c10ff */
[----:B-1----:R-:W-:-:S02]  /*10af0*/  IADD3 R15, R25, c[0x0][0x198], RZ ;  /* 0x00006600190f7a10 */ /* 0x002fc40007ffe0ff */
[----:B------:R-:W-:Y:S02]  /*10b00*/  ISETP.LT.AND P5, PT, R18, c[0x0][0x17c], !P0 ;  /* 0x00005f0012007a0c */ /* 0x000fe400047a1270 */
[----:B------:R-:W-:Y:S01]  /*10b10*/  LEA.HI.X.SX32 R25, R25, R3, 0x2, P6 ;  /* 0x0000000319197211 */ /* 0x000fe200030f16ff */
[----:B------:R-:W1:Y:S01]  /*10b20*/  LDS.128 R16, [R40] ;  /* 0x0000000028107984 */ /* 0x000e620000000c00 */
[C---:B------:R-:W-:Y:S02]  /*10b30*/  IADD3 R5, R0.reuse, 0x23, RZ ;  /* 0x0000002300057810 */ /* 0x040fe40007ffe0ff */
[C---:B------:R-:W-:Y:S01]  /*10b40*/  LEA R4, P6, R15.reuse, R2, 0x2 ;  /* 0x000000020f047211 */ /* 0x040fe200078c10ff */
[----:B------:R3:W-:Y:S01]  /*10b50*/  @P4 STG.E [R8.64], R11 ;  /* 0x0000000b08004986 */ /* 0x0007e2000c101904 */
[----:B------:R-:W-:Y:S02]  /*10b60*/  IADD3 R27, R15, c[0x0][0x198], RZ ;  /* 0x000066000f1b7a10 */ /* 0x000fe40007ffe0ff */
[----:B------:R-:W-:Y:S01]  /*10b70*/  IADD3 R14, R0, 0x22, RZ ;  /* 0x00000022000e7810 */ /* 0x000fe20007ffe0ff */
[----:B------:R4:W-:Y:S01]  /*10b80*/  @P2 STG.E [R24.64], R6 ;  /* 0x0000000618002986 */ /* 0x0009e2000c101904 */
[----:B------:R-:W-:-:S02]  /*10b90*/  ISETP.LT.AND P2, PT, R5, c[0x0][0x17c], !P0 ;  /* 0x00005f0005007a0c */ /* 0x000fc40004741270 */
[-C--:B------:R-:W-:Y:S02]  /*10ba0*/  LEA.HI.X.SX32 R5, R15, R3.reuse, 0x2, P6 ;  /* 0x000000030f057211 */ /* 0x080fe400030f16ff */
[C---:B------:R-:W-:Y:S02]  /*10bb0*/  LEA R26, P6, R27.reuse, R2, 0x2 ;  /* 0x000000021b1a7211 */ /* 0x040fe400078c10ff */
[C---:B---3--:R-:W-:Y:S02]  /*10bc0*/  IADD3 R8, R27.reuse, c[0x0][0x198], RZ ;  /* 0x000066001b087a10 */ /* 0x048fe40007ffe0ff */
[----:B------:R-:W-:Y:S02]  /*10bd0*/  ISETP.LT.AND P4, PT, R14, c[0x0][0x17c], !P0 ;  /* 0x00005f000e007a0c */ /* 0x000fe40004781270 */
[----:B------:R-:W3:Y:S01]  /*10be0*/  LDS.128 R12, [R33] ;  /* 0x00000000210c7984 */ /* 0x000ee20000000c00 */
[----:B------:R-:W-:Y:S02]  /*10bf0*/  IADD3 R10, R0, 0x24, RZ ;  /* 0x00000024000a7810 */ /* 0x000fe40007ffe0ff */
[----:B------:R-:W-:-:S02]  /*10c00*/  LEA.HI.X.SX32 R27, R27, R3, 0x2, P6 ;  /* 0x000000031b1b7211 */ /* 0x000fc400030f16ff */
[-C--:B----4-:R-:W-:Y:S01]  /*10c10*/  LEA R24, P6, R8, R2.reuse, 0x2 ;  /* 0x0000000208187211 */ /* 0x090fe200078c10ff */
[----:B------:R4:W-:Y:S01]  /*10c20*/  @P3 STG.E [R4.64], R7 ;  /* 0x0000000704003986 */ /* 0x0009e2000c101904 */
[----:B------:R-:W-:Y:S02]  /*10c30*/  ISETP.LT.AND P3, PT, R10, c[0x0][0x17c], !P0 ;  /* 0x00005f000a007a0c */ /* 0x000fe40004761270 */
[C---:B------:R-:W-:Y:S02]  /*10c40*/  IADD3 R29, R8.reuse, c[0x0][0x198], RZ ;  /* 0x00006600081d7a10 */ /* 0x040fe40007ffe0ff */
[----:B------:R-:W-:Y:S02]  /*10c50*/  LEA.HI.X.SX32 R25, R8, R3, 0x2, P6 ;  /* 0x0000000308197211 */ /* 0x000fe400030f16ff */
[----:B------:R-:W3:Y:S01]  /*10c60*/  LDS.128 R8, [R32] ;  /* 0x0000000020087984 */ /* 0x000ee20000000c00 */
[----:B------:R-:W-:Y:S02]  /*10c70*/  IADD3 R6, R0, 0x25, RZ ;  /* 0x0000002500067810 */ /* 0x000fe40007ffe0ff */
[----:B------:R-:W-:Y:S01]  /*10c80*/  LEA R28, P6, R29, R2, 0x2 ;  /* 0x000000021d1c7211 */ /* 0x000fe200078c10ff */
[----:B--2---:R2:W-:Y:S01]  /*10c90*/  @P5 STG.E [R26.64], R20 ;  /* 0x000000141a005986 */ /* 0x0045e2000c101904 */
[----:B------:R-:W-:-:S02]  /*10ca0*/  ISETP.LT.AND P5, PT, R6, c[0x0][0x17c], !P0 ;  /* 0x00005f0006007a0c */ /* 0x000fc400047a1270 */
[----:B------:R-:W-:Y:S02]  /*10cb0*/  IADD3 R6, R0, 0x26, RZ ;  /* 0x0000002600067810 */ /* 0x000fe40007ffe0ff */
[C---:B----4-:R-:W-:Y:S01]  /*10cc0*/  IADD3 R5, R29.reuse, c[0x0][0x198], RZ ;  /* 0x000066001d057a10 */ /* 0x050fe20007ffe0ff */
[----:B------:R-:W-:Y:S01]  /*10cd0*/  @P1 STG.E [R24.64], R21 ;  /* 0x0000001518001986 */ /* 0x000fe2000c101904 */
[----:B------:R-:W-:Y:S02]  /*10ce0*/  LEA.HI.X.SX32 R29, R29, R3, 0x2, P6 ;  /* 0x000000031d1d7211 */ /* 0x000fe400030f16ff */
[----:B------:R-:W-:Y:S02]  /*10cf0*/  ISETP.LT.AND P1, PT, R6, c[0x0][0x17c], !P0 ;  /* 0x00005f0006007a0c */ /* 0x000fe40004721270 */
[C---:B------:R-:W-:Y:S02]  /*10d00*/  IADD3 R6, R5.reuse, c[0x0][0x198], RZ ;  /* 0x0000660005067a10 */ /* 0x040fe40007ffe0ff */
[----:B--2---:R-:W-:-:S02]  /*10d10*/  LEA R26, P6, R5, R2, 0x2 ;  /* 0x00000002051a7211 */ /* 0x004fc400078c10ff */
[----:B------:R-:W-:Y:S02]  /*10d20*/  IADD3 R4, R0, 0x27, RZ ;  /* 0x0000002700047810 */ /* 0x000fe40007ffe0ff */
[----:B------:R-:W-:Y:S02]  /*10d30*/  LEA.HI.X.SX32 R27, R5, R3, 0x2, P6 ;  /* 0x00000003051b7211 */ /* 0x000fe400030f16ff */
[C---:B------:R-:W-:Y:S01]  /*10d40*/  LEA R30, P6, R6.reuse, R2, 0x2 ;  /* 0x00000002061e7211 */ /* 0x040fe200078c10ff */
[----:B-1----:R1:W-:Y:S01]  /*10d50*/  @P4 STG.E [R28.64], R16 ;  /* 0x000000101c004986 */ /* 0x0023e2000c101904 */
[----:B------:R-:W-:Y:S02]  /*10d60*/  IADD3 R5, R6, c[0x0][0x198], RZ ;  /* 0x0000660006057a10 */ /* 0x000fe40007ffe0ff */
[----:B------:R-:W-:Y:S02]  /*10d70*/  ISETP.LT.AND P4, PT, R4, c[0x0][0x17c], !P0 ;  /* 0x00005f0004007a0c */ /* 0x000fe40004781270 */
[----:B------:R-:W-:-:S02]  /*10d80*/  IADD3 R4, R0, 0x28, RZ ;  /* 0x0000002800047810 */ /* 0x000fc40007ffe0ff */
[-C--:B------:R-:W-:Y:S02]  /*10d90*/  LEA.HI.X.SX32 R31, R6, R3.reuse, 0x2, P6 ;  /* 0x00000003061f7211 */ /* 0x080fe400030f16ff */
[CC--:B------:R-:W-:Y:S01]  /*10da0*/  LEA R20, P6, R5.reuse, R2.reuse, 0x2 ;  /* 0x0000000205147211 */ /* 0x0c0fe200078c10ff */
[----:B------:R2:W-:Y:S01]  /*10db0*/  @P2 STG.E [R26.64], R17 ;  /* 0x000000111a002986 */ /* 0x0005e2000c101904 */
[C---:B-1----:R-:W-:Y:S02]  /*10dc0*/  IADD3 R29, R5.reuse, c[0x0][0x198], RZ ;  /* 0x00006600051d7a10 */ /* 0x042fe40007ffe0ff */
[----:B------:R-:W-:Y:S02]  /*10dd0*/  ISETP.LT.AND P2, PT, R4, c[0x0][0x17c], !P0 ;  /* 0x00005f0004007a0c */ /* 0x000fe40004741270 */
[----:B------:R-:W-:Y:S02]  /*10de0*/  LEA.HI.X.SX32 R21, R5, R3, 0x2, P6 ;  /* 0x0000000305157211 */ /* 0x000fe400030f16ff */
[C---:B------:R-:W-:Y:S01]  /*10df0*/  IADD3 R34, R29.reuse, c[0x0][0x198], RZ ;  /* 0x000066001d227a10 */ /* 0x040fe20007ffe0ff */
[----:B------:R-:W1:Y:S01]  /*10e00*/  LDS.128 R4, [R40+0x800] ;  /* 0x0008000028047984 */ /* 0x000e620000000c00 */
[----:B------:R-:W-:-:S02]  /*10e10*/  LEA R28, P6, R29, R2, 0x2 ;  /* 0x000000021d1c7211 */ /* 0x000fc400078c10ff */
[C---:B------:R-:W-:Y:S01]  /*10e20*/  IADD3 R25, R0.reuse, 0x29, RZ ;  /* 0x0000002900197810 */ /* 0x040fe20007ffe0ff */
[----:B---3--:R3:W-:Y:S01]  /*10e30*/  @P3 STG.E [R30.64], R12 ;  /* 0x0000000c1e003986 */ /* 0x0087e2000c101904 */
[----:B------:R-:W-:Y:S02]  /*10e40*/  IADD3 R24, R0, 0x2a, RZ ;  /* 0x0000002a00187810 */ /* 0x000fe40007ffe0ff */
[C---:B------:R-:W-:Y:S02]  /*10e50*/  LEA R16, P3, R34.reuse, R2, 0x2 ;  /* 0x0000000222107211 */ /* 0x040fe400078610ff */
[-C--:B------:R-:W-:Y:S01]  /*10e60*/  LEA.HI.X.SX32 R29, R29, R3.reuse, 0x2, P6 ;  /* 0x000000031d1d7211 */ /* 0x080fe200030f16ff */
[----:B------:R4:W-:Y:S01]  /*10e70*/  @P5 STG.E [R20.64], R13 ;  /* 0x0000000d14005986 */ /* 0x0009e2000c101904 */
[----:B--2---:R-:W-:Y:S02]  /*10e80*/  LEA.HI.X.SX32 R17, R34, R3, 0x2, P3 ;  /* 0x0000000322117211 */ /* 0x004fe400018f16ff */
[----:B------:R-:W-:-:S02]  /*10e90*/  ISETP.LT.AND P5, PT, R25, c[0x0][0x17c], !P0 ;  /* 0x00005f0019007a0c */ /* 0x000fc400047a1270 */
[----:B---3--:R-:W-:Y:S01]  /*10ea0*/  IADD3 R12, R34, c[0x0][0x198], RZ ;  /* 0x00006600220c7a10 */ /* 0x008fe20007ffe0ff */
[----:B------:R-:W-:Y:S01]  /*10eb0*/  @P1 STG.E [R28.64], R8 ;  /* 0x000000081c001986 */ /* 0x000fe2000c101904 */
[----:B------:R-:W-:Y:S02]  /*10ec0*/  ISETP.LT.AND P3, PT, R24, c[0x0][0x17c], !P0 ;  /* 0x00005f0018007a0c */ /* 0x000fe40004761270 */
[C---:B------:R-:W-:Y:S01]  /*10ed0*/  LEA R34, P1, R12.reuse, R2, 0x2 ;  /* 0x000000020c227211 */ /* 0x040fe200078210ff */
[----:B------:R2:W3:Y:S01]  /*10ee0*/  LDS.128 R24, [R33+0x800] ;  /* 0x0008000021187984 */ /* 0x0004e20000000c00 */
[----:B------:R-:W-:Y:S02]  /*10ef0*/  IADD3 R31, R12, c[0x0][0x198], RZ ;  /* 0x000066000c1f7a10 */ /* 0x000fe40007ffe0ff */
[C---:B------:R-:W-:Y:S02]  /*10f00*/  IADD3 R30, R0.reuse, 0x2b, RZ ;  /* 0x0000002b001e7810 */ /* 0x040fe40007ffe0ff */
[----:B----4-:R-:W-:-:S02]  /*10f10*/  IADD3 R13, R0, 0x2c, RZ ;  /* 0x0000002c000d7810 */ /* 0x010fc40007ffe0ff */
[-C--:B------:R-:W-:Y:S02]  /*10f20*/  LEA.HI.X.SX32 R35, R12, R3.reuse, 0x2, P1 ;  /* 0x000000030c237211 */ /* 0x080fe400008f16ff */
[----:B------:R-:W-:Y:S01]  /*10f30*/  LEA R12, P6, R31, R2, 0x2 ;  /* 0x000000021f0c7211 */ /* 0x000fe200078c10ff */
[----:B------:R4:W-:Y:S01]  /*10f40*/  @P4 STG.E [R16.64], R9 ;  /* 0x0000000910004986 */ /* 0x0009e2000c101904 */
[----:B------:R-:W-:Y:S02]  /*10f50*/  ISETP.LT.AND P1, PT, R13, c[0x0][0x17c], !P0 ;  /* 0x00005f000d007a0c */ /* 0x000fe40004721270 */
[----:B------:R-:W-:Y:S02]  /*10f60*/  ISETP.LT.AND P4, PT, R30, c[0x0][0x17c], !P0 ;  /* 0x00005f001e007a0c */ /* 0x000fe40004781270 */
[C---:B------:R-:W-:Y:S02]  /*10f70*/  IADD3 R21, R31.reuse, c[0x0][0x198], RZ ;  /* 0x000066001f157a10 */ /* 0x040fe40007ffe0ff */
[----:B------:R-:W-:-:S02]  /*10f80*/  LEA.HI.X.SX32 R13, R31, R3, 0x2, P6 ;  /* 0x000000031f0d7211 */ /* 0x000fc400030f16ff */
[----:B------:R-:W3:Y:S01]  /*10f90*/  LDS.128 R28, [R32+0x800] ;  /* 0x00080000201c7984 */ /* 0x000ee20000000c00 */
[C---:B--2---:R-:W-:Y:S02]  /*10fa0*/  IADD3 R33, R21.reuse, c[0x0][0x198], RZ ;  /* 0x0000660015217a10 */ /* 0x044fe40007ffe0ff */
[----:B----4-:R-:W-:Y:S01]  /*10fb0*/  IADD3 R17, R0, 0x2d, RZ ;  /* 0x0000002d00117810 */ /* 0x010fe20007ffe0ff */
[----:B------:R2:W-:Y:S01]  /*10fc0*/  @P2 STG.E [R34.64], R52 ;  /* 0x0000003422002986 */ /* 0x0005e2000c101904 */
[-C--:B------:R-:W-:Y:S02]  /*10fd0*/  LEA R8, P2, R21, R2.reuse, 0x2 ;  /* 0x0000000215087211 */ /* 0x080fe400078410ff */
[----:B------:R-:W-:Y:S01]  /*10fe0*/  LEA R16, P6, R33, R2, 0x2 ;  /* 0x0000000221107211 */ /* 0x000fe200078c10ff */
[----:B------:R4:W-:Y:S01]  /*10ff0*/  @P5 STG.E [R12.64], R53 ;  /* 0x000000350c005986 */ /* 0x0009e2000c101904 */
[----:B------:R-:W-:Y:S02]  /*11000*/  LEA.HI.X.SX32 R9, R21, R3, 0x2, P2 ;  /* 0x0000000315097211 */ /* 0x000fe400010f16ff */
[----:B------:R-:W-:-:S02]  /*11010*/  ISETP.LT.AND P5, PT, R17, c[0x0][0x17c], !P0 ;  /* 0x00005f0011007a0c */ /* 0x000fc400047a1270 */
[C---:B------:R-:W-:Y:S02]  /*11020*/  LEA.HI.X.SX32 R17, R33.reuse, R3, 0x2, P6 ;  /* 0x0000000321117211 */ /* 0x040fe400030f16ff */
[----:B------:R-:W-:Y:S01]  /*11030*/  IADD3 R33, R33, c[0x0][0x198], RZ ;  /* 0x0000660021217a10 */ /* 0x000fe20007ffe0ff */
[----:B-1----:R1:W-:Y:S01]  /*11040*/  @P3 STG.E [R8.64], R4 ;  /* 0x0000000408003986 */ /* 0x0023e2000c101904 */
[----:B------:R-:W-:Y:S02]  /*11050*/  IADD3 R20, R0, 0x2e, RZ ;  /* 0x0000002e00147810 */ /* 0x000fe40007ffe0ff */
[C---:B--2---:R-:W-:Y:S02]  /*11060*/  IADD3 R34, R33.reuse, c[0x0][0x198], RZ ;  /* 0x0000660021227a10 */ /* 0x044fe40007ffe0ff */
[----:B----4-:R-:W-:Y:S02]  /*11070*/  LEA R12, P3, R33, R2, 0x2 ;  /* 0x00000002210c7211 */ /* 0x010fe400078610ff */
[----:B------:R-:W-:-:S02]  /*11080*/  ISETP.LT.AND P2, PT, R20, c[0x0][0x17c], !P0 ;  /* 0x00005f0014007a0c */ /* 0x000fc40004741270 */
[----:B------:R-:W-:Y:S02]  /*11090*/  LEA.HI.X.SX32 R13, R33, R3, 0x2, P3 ;  /* 0x00000003210d7211 */ /* 0x000fe400018f16ff */
[----:B------:R-:W-:Y:S02]  /*110a0*/  IADD3 R33, R34, c[0x0][0x198], RZ ;  /* 0x0000660022217a10 */ /* 0x000fe40007ffe0ff */
[----:B------:R-:W-:Y:S01]  /*110b0*/  IADD3 R21, R0, 0x2f, RZ ;  /* 0x0000002f00157810 */ /* 0x000fe20007ffe0ff */
[----:B------:R2:W-:Y:S01]  /*110c0*/  @P4 STG.E [R16.64], R5 ;  /* 0x0000000510004986 */ /* 0x0005e2000c101904 */
[-C--:B------:R-:W-:Y:S02]  /*110d0*/  LEA R20, P6, R34, R2.reuse, 0x2 ;  /* 0x0000000222147211 */ /* 0x080fe400078c10ff */
[----:B------:R-:W-:Y:S01]  /*110e0*/  ISETP.LT.AND P4, PT, R21, c[0x0][0x17c], !P0 ;  /* 0x00005f0015007a0c */ /* 0x000fe20004781270 */
[----:B---3--:R3:W-:Y:S01]  /*110f0*/  @P1 STG.E [R12.64], R24 ;  /* 0x000000180c001986 */ /* 0x0087e2000c101904 */
[----:B-1----:R-:W-:-:S02]  /*11100*/  LEA R4, P1, R33, R2, 0x2 ;  /* 0x0000000221047211 */ /* 0x002fc400078210ff */
[----:B------:R-:W-:Y:S02]  /*11110*/  LEA.HI.X.SX32 R21, R34, R3, 0x2, P6 ;  /* 0x0000000322157211 */ /* 0x000fe400030f16ff */
[C---:B------:R-:W-:Y:S02]  /*11120*/  IADD3 R32, R0.reuse, 0x30, RZ ;  /* 0x0000003000207810 */ /* 0x040fe40007ffe0ff */
[----:B--2---:R-:W-:Y:S02]  /*11130*/  IADD3 R17, R33, c[0x0][0x198], RZ ;  /* 0x0000660021117a10 */ /* 0x004fe40007ffe0ff */
[----:B------:R-:W-:Y:S02]  /*11140*/  IADD3 R9, R0, 0x31, RZ ;  /* 0x0000003100097810 */ /* 0x000fe40007ffe0ff */
[C---:B---3--:R-:W-:Y:S02]  /*11150*/  IADD3 R13, R17.reuse, c[0x0][0x198], RZ ;  /* 0x00006600110d7a10 */ /* 0x048fe40007ffe0ff */
[----:B------:R-:W-:-:S02]  /*11160*/  LEA R8, P6, R17, R2, 0x2 ;  /* 0x0000000211087211 */ /* 0x000fc400078c10ff */
[-C--:B------:R-:W-:Y:S01]  /*11170*/  LEA.HI.X.SX32 R5, R33, R3.reuse, 0x2, P1 ;  /* 0x0000000321057211 */ /* 0x080fe200008f16ff */
[----:B------:R1:W-:Y:S01]  /*11180*/  @P5 STG.E [R20.64], R25 ;  /* 0x0000001914005986 */ /* 0x0003e2000c101904 */
[----:B------:R-:W-:Y:S02]  /*11190*/  ISETP.LT.AND P3, PT, R32, c[0x0][0x17c], !P0 ;  /* 0x00005f0020007a0c */ /* 0x000fe40004761270 */
[----:B------:R-:W-:Y:S02]  /*111a0*/  IADD3 R16, R0, 0x32, RZ ;  /* 0x0000003200107810 */ /* 0x000fe40007ffe0ff */
[----:B------:R-:W-:Y:S01]  /*111b0*/  ISETP.LT.AND P5, PT, R9, c[0x0][0x17c], !P0 ;  /* 0x00005f0009007a0c */ /* 0x000fe200047a1270 */
[----:B------:R2:W-:Y:S01]  /*111c0*/  @P2 STG.E [R4.64], R28 ;  /* 0x0000001c04002986 */ /* 0x0005e2000c101904 */
[----:B------:R-:W-:Y:S02]  /*111d0*/  LEA.HI.X.SX32 R9, R17, R3, 0x2, P6 ;  /* 0x0000000311097211 */ /* 0x000fe400030f16ff */
[----:B------:R-:W-:-:S02]  /*111e0*/  ISETP.LT.AND P1, PT, R16, c[0x0][0x17c], !P0 ;  /* 0x00005f0010007a0c */ /* 0x000fc40004721270 */
[C---:B-1----:R-:W-:Y:S02]  /*111f0*/  IADD3 R21, R13.reuse, c[0x0][0x198], RZ ;  /* 0x000066000d157a10 */ /* 0x042fe40007ffe0ff */
[-C--:B------:R-:W-:Y:S02]  /*11200*/  LEA R12, P2, R13, R2.reuse, 0x2 ;  /* 0x000000020d0c7211 */ /* 0x080fe400078410ff */
[----:B------:R-:W-:Y:S02]  /*11210*/  IADD3 R17, R0, 0x33, RZ ;  /* 0x0000003300117810 */ /* 0x000fe40007ffe0ff */
[C---:B------:R-:W-:Y:S01]  /*11220*/  LEA R16, P6, R21.reuse, R2, 0x2 ;  /* 0x0000000215107211 */ /* 0x040fe200078c10ff */
[----:B------:R1:W-:Y:S01]  /*11230*/  @P4 STG.E [R8.64], R29 ;  /* 0x0000001d08004986 */ /* 0x0003e2000c101904 */
[----:B------:R-:W-:Y:S02]  /*11240*/  IADD3 R24, R21, c[0x0][0x198], RZ ;  /* 0x0000660015187a10 */ /* 0x000fe40007ffe0ff */
[----:B------:R-:W-:-:S02]  /*11250*/  LEA.HI.X.SX32 R13, R13, R3, 0x2, P2 ;  /* 0x000000030d0d7211 */ /* 0x000fc400010f16ff */
[----:B------:R-:W-:Y:S02]  /*11260*/  ISETP.LT.AND P4, PT, R17, c[0x0][0x17c], !P0 ;  /* 0x00005f0011007a0c */ /* 0x000fe40004781270 */
[----:B------:R-:W-:Y:S02]  /*11270*/  LEA.HI.X.SX32 R17, R21, R3, 0x2, P6 ;  /* 0x0000000315117211 */ /* 0x000fe400030f16ff */
[C---:B------:R-:W-:Y:S01]  /*11280*/  IADD3 R21, R24.reuse, c[0x0][0x198], RZ ;  /* 0x0000660018157a10 */ /* 0x040fe20007ffe0ff */
[----:B------:R3:W-:Y:S01]  /*11290*/  @P3 STG.E [R12.64], R22 ;  /* 0x000000160c003986 */ /* 0x0007e2000c101904 */
[-C--:B--2---:R-:W-:Y:S02]  /*112a0*/  LEA R4, P3, R24, R2.reuse, 0x2 ;  /* 0x0000000218047211 */ /* 0x084fe400078610ff */
[C---:B-1----:R-:W-:Y:S02]  /*112b0*/  IADD3 R9, R0.reuse, 0x35, RZ ;  /* 0x0000003500097810 */ /* 0x042fe40007ffe0ff */
[----:B------:R-:W-:Y:S01]  /*112c0*/  LEA R8, P6, R21, R2, 0x2 ;  /* 0x0000000215087211 */ /* 0x000fe200078c10ff */
[----:B------:R1:W-:Y:S01]  /*112d0*/  @P5 STG.E [R16.64], R23 ;  /* 0x0000001710005986 */ /* 0x0003e2000c101904 */
[----:B------:R-:W-:-:S02]  /*112e0*/  IADD3 R20, R0, 0x34, RZ ;  /* 0x0000003400147810 */ /* 0x000fc40007ffe0ff */
[----:B------:R-:W-:Y:S02]  /*112f0*/  ISETP.LT.AND P5, PT, R9, c[0x0][0x17c], !P0 ;  /* 0x00005f0009007a0c */ /* 0x000fe400047a1270 */
[-C--:B------:R-:W-:Y:S02]  /*11300*/  LEA.HI.X.SX32 R5, R24, R3.reuse, 0x2, P3 ;  /* 0x0000000318057211 */ /* 0x080fe400018f16ff */
[C---:B------:R-:W-:Y:S02]  /*11310*/  LEA.HI.X.SX32 R9, R21.reuse, R3, 0x2, P6 ;  /* 0x0000000315097211 */ /* 0x040fe400030f16ff */
[----:B------:R-:W-:Y:S02]  /*11320*/  IADD3 R21, R21, c[0x0][0x198], RZ ;  /* 0x0000660015157a10 */ /* 0x000fe40007ffe0ff */
[----:B------:R-:W-:Y:S01]  /*11330*/  ISETP.LT.AND P2, PT, R20, c[0x0][0x17c], !P0 ;  /* 0x00005f0014007a0c */ /* 0x000fe20004741270 */
[----:B------:R-:W-:Y:S01]  /*11340*/  @P1 STG.E [R4.64], R18 ;  /* 0x0000001204001986 */ /* 0x000fe2000c101904 */
[----:B---3--:R-:W-:-:S02]  /*11350*/  IADD3 R22, R21, c[0x0][0x198], RZ ;  /* 0x0000660015167a10 */ /* 0x008fc40007ffe0ff */
[CC--:B------:R-:W-:Y:S02]  /*11360*/  LEA R12, P1, R21.reuse, R2.reuse, 0x2 ;  /* 0x00000002150c7211 */ /* 0x0c0fe400078210ff */
[----:B-1----:R-:W-:Y:S02]  /*11370*/  IADD3 R17, R0, 0x37, RZ ;  /* 0x0000003700117810 */ /* 0x002fe40007ffe0ff */
[----:B------:R-:W-:Y:S01]  /*11380*/  LEA R16, P6, R22, R2, 0x2 ;  /* 0x0000000216107211 */ /* 0x000fe200078c10ff */
[----:B------:R1:W-:Y:S01]  /*11390*/  @P4 STG.E [R8.64], R19 ;  /* 0x0000001308004986 */ /* 0x0003e2000c101904 */
[----:B------:R-:W-:Y:S02]  /*113a0*/  LEA.HI.X.SX32 R13, R21, R3, 0x2, P1 ;  /* 0x00000003150d7211 */ /* 0x000fe400008f16ff */
[----:B------:R-:W-:Y:S02]  /*113b0*/  IADD3 R20, R0, 0x36, RZ ;  /* 0x0000003600147810 */ /* 0x000fe40007ffe0ff */
[----:B------:R-:W-:-:S02]  /*113c0*/  IADD3 R21, R22, c[0x0][0x198], RZ ;  /* 0x0000660016157a10 */ /* 0x000fc40007ffe0ff */
[----:B------:R-:W-:Y:S02]  /*113d0*/  ISETP.LT.AND P4, PT, R17, c[0x0][0x17c], !P0 ;  /* 0x00005f0011007a0c */ /* 0x000fe40004781270 */
[----:B------:R-:W-:Y:S01]  /*113e0*/  LEA.HI.X.SX32 R17, R22, R3, 0x2, P6 ;  /* 0x0000000316117211 */ /* 0x000fe200030f16ff */
[----:B------:R-:W-:Y:S01]  /*113f0*/  @P2 STG.E [R12.64], R14 ;  /* 0x0000000e0c002986 */ /* 0x000fe2000c101904 */
[----:B------:R-:W-:Y:S02]  /*11400*/  ISETP.LT.AND P3, PT, R20, c[0x0][0x17c], !P0 ;  /* 0x00005f0014007a0c */ /* 0x000fe40004761270 */
[C---:B-1----:R-:W-:Y:S01]  /*11410*/  IADD3 R19, R21.reuse, c[0x0][0x198], RZ ;  /* 0x0000660015137a10 */ /* 0x042fe20007ffe0ff */
[----:B------:R1:W-:Y:S01]  /*11420*/  @P5 STG.E [R16.64], R15 ;  /* 0x0000000f10005986 */ /* 0x0003e2000c101904 */
[----:B------:R-:W-:Y:S02]  /*11430*/  LEA R4, P2, R21, R2, 0x2 ;  /* 0x0000000215047211 */ /* 0x000fe400078410ff */
[----:B------:R-:W-:-:S02]  /*11440*/  IADD3 R9, R0, 0x39, RZ ;  /* 0x0000003900097810 */ /* 0x000fc40007ffe0ff */
[----:B------:R-:W-:Y:S02]  /*11450*/  LEA R8, P5, R19, R2, 0x2 ;  /* 0x0000000213087211 */ /* 0x000fe400078a10ff */
[----:B------:R-:W-:Y:S02]  /*11460*/  IADD3 R20, R0, 0x38, RZ ;  /* 0x0000003800147810 */ /* 0x000fe40007ffe0ff */
[-C--:B------:R-:W-:Y:S02]  /*11470*/  LEA.HI.X.SX32 R5, R21, R3.reuse, 0x2, P2 ;  /* 0x0000000315057211 */ /* 0x080fe400010f16ff */
[----:B------:R-:W-:Y:S02]  /*11480*/  ISETP.LT.AND P2, PT, R9, c[0x0][0x17c], !P0 ;  /* 0x00005f0009007a0c */ /* 0x000fe40004741270 */
[C---:B------:R-:W-:Y:S02]  /*11490*/  LEA.HI.X.SX32 R9, R19.reuse, R3, 0x2, P5 ;  /* 0x0000000313097211 */ /* 0x040fe400028f16ff */
[----:B------:R-:W-:-:S02]  /*114a0*/  IADD3 R19, R19, c[0x0][0x198], RZ ;  /* 0x0000660013137a10 */ /* 0x000fc40007ffe0ff */
[----:B------:R-:W-:Y:S01]  /*114b0*/  ISETP.LT.AND P1, PT, R20, c[0x0][0x17c], !P0 ;  /* 0x00005f0014007a0c */ /* 0x000fe20004721270 */
[----:B------:R2:W-:Y:S01]  /*114c0*/  @P3 STG.E [R4.64], R10 ;  /* 0x0000000a04003986 */ /* 0x0005e2000c101904 */
[----:B------:R-:W-:Y:S02]  /*114d0*/  IADD3 R18, R0, 0x3a, RZ ;  /* 0x0000003a00127810 */ /* 0x000fe40007ffe0ff */
[C---:B-1----:R-:W-:Y:S02]  /*114e0*/  IADD3 R17, R19.reuse, c[0x0][0x198], RZ ;  /* 0x0000660013117a10 */ /* 0x042fe40007ffe0ff */
[----:B------:R-:W-:Y:S02]  /*114f0*/  LEA R12, P3, R19, R2, 0x2 ;  /* 0x00000002130c7211 */ /* 0x000fe400078610ff */
[----:B------:R-:W-:Y:S02]  /*11500*/  ISETP.LT.AND P5, PT, R18, c[0x0][0x17c], !P0 ;  /* 0x00005f0012007a0c */ /* 0x000fe400047a1270 */
[----:B------:R-:W-:-:S02]  /*11510*/  IADD3 R15, R0, 0x3b, RZ ;  /* 0x0000003b000f7810 */ /* 0x000fc40007ffe0ff */
[C---:B------:R-:W-:Y:S02]  /*11520*/  LEA R14, P6, R17.reuse, R2, 0x2 ;  /* 0x00000002110e7211 */ /* 0x040fe400078c10ff */
[----:B------:R-:W-:Y:S01]  /*11530*/  IADD3 R18, R17, c[0x0][0x198], RZ ;  /* 0x0000660011127a10 */ /* 0x000fe20007ffe0ff */
[----:B------:R1:W-:Y:S01]  /*11540*/  @P4 STG.E [R8.64], R11 ;  /* 0x0000000b08004986 */ /* 0x0003e2000c101904 */
[-C--:B------:R-:W-:Y:S02]  /*11550*/  LEA.HI.X.SX32 R13, R19, R3.reuse, 0x2, P3 ;  /* 0x00000003130d7211 */ /* 0x080fe400018f16ff */
[----:B------:R-:W-:Y:S02]  /*11560*/  ISETP.LT.AND P4, PT, R15, c[0x0][0x17c], !P0 ;  /* 0x00005f000f007a0c */ /* 0x000fe40004781270 */
[----:B------:R-:W-:Y:S01]  /*11570*/  LEA.HI.X.SX32 R15, R17, R3, 0x2, P6 ;  /* 0x00000003110f7211 */ /* 0x000fe200030f16ff */
[----:B------:R3:W-:Y:S01]  /*11580*/  @P1 STG.E [R12.64], R54 ;  /* 0x000000360c001986 */ /* 0x0007e2000c101904 */
[----:B--2---:R-:W-:-:S02]  /*11590*/  IADD3 R5, R0, 0x3d, RZ ;  /* 0x0000003d00057810 */ /* 0x004fc40007ffe0ff */
[----:B------:R-:W-:Y:S02]  /*115a0*/  IADD3 R16, R0, 0x3c, RZ ;  /* 0x0000003c00107810 */ /* 0x000fe40007ffe0ff */
[C---:B-1----:R-:W-:Y:S02]  /*115b0*/  IADD3 R9, R18.reuse, c[0x0][0x198], RZ ;  /* 0x0000660012097a10 */ /* 0x042fe40007ffe0ff */
[----:B------:R-:W-:Y:S01]  /*115c0*/  LEA R4, P1, R18, R2, 0x2 ;  /* 0x0000000212047211 */ /* 0x000fe200078210ff */
[----:B------:R1:W-:Y:S01]  /*115d0*/  @P2 STG.E [R14.64], R55 ;  /* 0x000000370e002986 */ /* 0x0003e2000c101904 */
[----:B------:R-:W-:Y:S02]  /*115e0*/  IADD3 R11, R9, c[0x0][0x198], RZ ;  /* 0x00006600090b7a10 */ /* 0x000fe40007ffe0ff */
[----:B------:R-:W-:Y:S02]  /*115f0*/  ISETP.LT.AND P2, PT, R5, c[0x0][0x17c], !P0 ;  /* 0x00005f0005007a0c */ /* 0x000fe40004741270 */
[----:B------:R-:W-:-:S02]  /*11600*/  ISETP.LT.AND P3, PT, R16, c[0x0][0x17c], !P0 ;  /* 0x00005f0010007a0c */ /* 0x000fc40004761270 */
[-C--:B------:R-:W-:Y:S02]  /*11610*/  LEA R8, P6, R9, R2.reuse, 0x2 ;  /* 0x0000000209087211 */ /* 0x080fe400078c10ff */
[----:B------:R-:W-:Y:S02]  /*11620*/  LEA.HI.X.SX32 R5, R18, R3, 0x2, P1 ;  /* 0x0000000312057211 */ /* 0x000fe400008f16ff */
[C---:B------:R-:W-:Y:S02]  /*11630*/  IADD3 R16, R11.reuse, c[0x0][0x198], RZ ;  /* 0x000066000b107a10 */ /* 0x040fe40007ffe0ff */
[----:B------:R-:W-:Y:S02]  /*11640*/  LEA R10, P1, R11, R2, 0x2 ;  /* 0x000000020b0a7211 */ /* 0x000fe400078210ff */
[C---:B------:R-:W-:Y:S02]  /*11650*/  IADD3 R17, R0.reuse, 0x3e, RZ ;  /* 0x0000003e00117810 */ /* 0x040fe40007ffe0ff */
[----:B------:R-:W-:-:S02]  /*11660*/  IADD3 R0, R0, 0x3f, RZ ;  /* 0x0000003f00007810 */ /* 0x000fc40007ffe0ff */
[-C--:B------:R-:W-:Y:S02]  /*11670*/  LEA.HI.X.SX32 R9, R9, R3.reuse, 0x2, P6 ;  /* 0x0000000309097211 */ /* 0x080fe400030f16ff */
[C---:B---3--:R-:W-:Y:S02]  /*11680*/  LEA R12, P6, R16.reuse, R2, 0x2 ;  /* 0x00000002100c7211 */ /* 0x048fe400078c10ff */
[----:B------:R-:W-:Y:S02]  /*11690*/  LEA.HI.X.SX32 R11, R11, R3, 0x2, P1 ;  /* 0x000000030b0b7211 */ /* 0x000fe400008f16ff */
[----:B-1----:R-:W-:Y:S02]  /*116a0*/  IADD3 R15, R16, c[0x0][0x198], RZ ;  /* 0x00006600100f7a10 */ /* 0x002fe40007ffe0ff */
[----:B------:R-:W-:Y:S02]  /*116b0*/  ISETP.LT.AND P1, PT, R17, c[0x0][0x17c], !P0 ;  /* 0x00005f0011007a0c */ /* 0x000fe40004721270 */
[----:B------:R-:W-:-:S02]  /*116c0*/  ISETP.LT.AND P0, PT, R0, c[0x0][0x17c], !P0 ;  /* 0x00005f0000007a0c */ /* 0x000fc40004701270 */
[-C--:B------:R-:W-:Y:S02]  /*116d0*/  LEA.HI.X.SX32 R13, R16, R3.reuse, 0x2, P6 ;  /* 0x00000003100d7211 */ /* 0x080fe400030f16ff */
[C---:B------:R-:W-:Y:S02]  /*116e0*/  LEA R14, P6, R15.reuse, R2, 0x2 ;  /* 0x000000020f0e7211 */ /* 0x040fe400078c10ff */
[C---:B------:R-:W-:Y:S01]  /*116f0*/  IADD3 R16, R15.reuse, c[0x0][0x198], RZ ;  /* 0x000066000f107a10 */ /* 0x040fe20007ffe0ff */
[----:B------:R1:W-:Y:S01]  /*11700*/  @P5 STG.E [R4.64], R6 ;  /* 0x0000000604005986 */ /* 0x0003e2000c101904 */
[----:B------:R-:W-:-:S03]  /*11710*/  LEA.HI.X.SX32 R15, R15, R3, 0x2, P6 ;  /* 0x000000030f0f7211 */ /* 0x000fc600030f16ff */
[----:B------:R1:W-:Y:S01]  /*11720*/  @P4 STG.E [R8.64], R7 ;  /* 0x0000000708004986 */ /* 0x0003e2000c101904 */
[----:B------:R-:W-:-:S03]  /*11730*/  LEA R2, P6, R16, R2, 0x2 ;  /* 0x0000000210027211 */ /* 0x000fc600078c10ff */
[----:B------:R1:W-:Y:S04]  /*11740*/  @P3 STG.E [R10.64], R26 ;  /* 0x0000001a0a003986 */ /* 0x0003e8000c101904 */
[----:B------:R1:W-:Y:S01]  /*11750*/  @P2 STG.E [R12.64], R27 ;  /* 0x0000001b0c002986 */ /* 0x0003e2000c101904 */
[----:B------:R-:W-:-:S03]  /*11760*/  LEA.HI.X.SX32 R3, R16, R3, 0x2, P6 ;  /* 0x0000000310037211 */ /* 0x000fc600030f16ff */
[----:B------:R1:W-:Y:S01]  /*11770*/  @P1 STG.E [R14.64], R30 ;  /* 0x0000001e0e001986 */ /* 0x0003e2000c101904 */
[----:B------:R-:W-:Y:S05]  /*11780*/  @!P0 EXIT ;  /* 0x000000000000894d */ /* 0x000fea0003800000 */
[----:B------:R-:W-:Y:S01]  /*11790*/  STG.E [R2.64], R31 ;  /* 0x0000001f02007986 */ /* 0x000fe2000c101904 */
[----:B------:R-:W-:Y:S05]  /*117a0*/  EXIT ;  /* 0x000000000000794d */ /* 0x000fea0003800000 */
.L_x_3:
[----:B------:R-:W-:-:S00]  /*117b0*/  BRA `(.L_x_3) ;  /* 0xfffffff000007947 */ /* 0x000fc0000383ffff */
[----:B------:R-:W-:-:S00]  /*117c0*/  NOP ;  /* 0x0000000000007918 */ /* 0x000fc00000000000 */
        /* <DEDUP_REMOVED lines=11> */
.L_x_4:


//--------------------- .nv.shared.matmul_kernel  --------------------------
	.section	.nv.shared.matmul_kernel,"aw",@nobits
	.sectionflags	@""
	.align	16
